	.target	sm_100a

	.elftype	@"ET_EXEC"


//--------------------- .note.nv.tkinfo           --------------------------
	.section	.note.nv.tkinfo,"",@"SHT_NOTE"
	.sectionflags	@"SHF_NOTE_NV_TKINFO"
	.tkinfo
        /*0018*/ 	.word	0x00000081
        /*0030*/ 	.string	""
        /*0030*/ 	.string	"ptxas-blackwell"
        /*0030*/ 	.string	"Cuda compilation tools, release 12.9, V12.9.86"
        /*0030*/ 	.string	"Build cuda_12.9.r12.9/compiler.36037853_0"
        /*0030*/ 	.string	"-v  -suppress-debug-info  -lineinfo  -arch sm_100a "



//--------------------- .note.nv.cuver            --------------------------
	.section	.note.nv.cuver,"",@"SHT_NOTE"
	.sectionflags	@"SHF_NOTE_NV_CUVER"
        /*0018*/ 	.short	0x0001
        /*001a*/ 	.short	0x0064
        /*001c*/ 	.short	0x0001
        /*001e*/ 	.short	0x0000
        /*0020*/ 	.short	0x0001
        /*0022*/ 	.short	0x0000


//--------------------- .nv.info                  --------------------------
	.section	.nv.info,"",@"SHT_CUDA_INFO"
	.align	4


	//----- nvinfo : EIATTR_REGCOUNT
	.align		4
        /*0000*/ 	.byte	0x04, 0x2f
        /*0002*/ 	.short	(.L_4 - .L_3)
	.align		4
.L_3:
        /*0004*/ 	.word	index@(gluon_tcgen05)
        /*0008*/ 	.word	0x00000047


	//----- nvinfo : EIATTR_FRAME_SIZE
	.align		4
.L_4:
        /*000c*/ 	.byte	0x04, 0x11
        /*000e*/ 	.short	(.L_6 - .L_5)
	.align		4
.L_5:
        /*0010*/ 	.word	index@($__internal_2_$__cuda_sm10x_tcgen05_guardrail_trap_unallocated_columns_being_dealloced)
        /*0014*/ 	.word	0x00000000


	//----- nvinfo : EIATTR_FRAME_SIZE
	.align		4
.L_6:
        /*0018*/ 	.byte	0x04, 0x11
        /*001a*/ 	.short	(.L_8 - .L_7)
	.align		4
.L_7:
        /*001c*/ 	.word	index@($__internal_1_$__cuda_sm10x_tcgen05_guardrail_trap_phase_invalid_during_alloc)
        /*0020*/ 	.word	0x00000000


	//----- nvinfo : EIATTR_FRAME_SIZE
	.align		4
.L_8:
        /*0024*/ 	.byte	0x04, 0x11
        /*0026*/ 	.short	(.L_10 - .L_9)
	.align		4
.L_9:
        /*0028*/ 	.word	index@($__internal_0_$__cuda_sm10x_tcgen05_guardrail_trap_col_being_dealloced_not_returned_by_alloc)
        /*002c*/ 	.word	0x00000000


	//----- nvinfo : EIATTR_FRAME_SIZE
	.align		4
.L_10:
        /*0030*/ 	.byte	0x04, 0x11
        /*0032*/ 	.short	(.L_12 - .L_11)
	.align		4
.L_11:
        /*0034*/ 	.word	index@(gluon_tcgen05)
        /*0038*/ 	.word	0x00000000


	//----- nvinfo : EIATTR_MIN_STACK_SIZE
	.align		4
.L_12:
        /*003c*/ 	.byte	0x04, 0x12
        /*003e*/ 	.short	(.L_14 - .L_13)
	.align		4
.L_13:
        /*0040*/ 	.word	index@(gluon_tcgen05)
        /*0044*/ 	.word	0x00000000
.L_14:


//--------------------- .nv.info.gluon_tcgen05    --------------------------
	.section	.nv.info.gluon_tcgen05,"",@"SHT_CUDA_INFO"
	.sectionflags	@""
	.align	4


	//----- nvinfo : EIATTR_CUDA_API_VERSION
	.align		4
        /*0000*/ 	.byte	0x04, 0x37
        /*0002*/ 	.short	(.L_16 - .L_15)
.L_15:
        /*0004*/ 	.word	0x00000081


	//----- nvinfo : EIATTR_KPARAM_INFO
	.align		4
.L_16:
        /*0008*/ 	.byte	0x04, 0x17
        /*000a*/ 	.short	(.L_18 - .L_17)
.L_17:
        /*000c*/ 	.word	0x00000000
        /*0010*/ 	.short	0x000a
        /*0012*/ 	.short	0x0048
        /*0014*/ 	.byte	0x00, 0xf4, 0x21, 0x00


	//----- nvinfo : EIATTR_KPARAM_INFO
	.align		4
.L_18:
        /*0018*/ 	.byte	0x04, 0x17
        /*001a*/ 	.short	(.L_20 - .L_19)
.L_19:
        /*001c*/ 	.word	0x00000000
        /*0020*/ 	.short	0x0009
        /*0022*/ 	.short	0x0040
        /*0024*/ 	.byte	0x00, 0xf4, 0x21, 0x00


	//----- nvinfo : EIATTR_KPARAM_INFO
	.align		4
.L_20:
        /*0028*/ 	.byte	0x04, 0x17
        /*002a*/ 	.short	(.L_22 - .L_21)
.L_21:
        /*002c*/ 	.word	0x00000000
        /*0030*/ 	.short	0x0008
        /*0032*/ 	.short	0x0038
        /*0034*/ 	.byte	0x00, 0xf0, 0x21, 0x00


	//----- nvinfo : EIATTR_KPARAM_INFO
	.align		4
.L_22:
        /*0038*/ 	.byte	0x04, 0x17
        /*003a*/ 	.short	(.L_24 - .L_23)
.L_23:
        /*003c*/ 	.word	0x00000000
        /*0040*/ 	.short	0x0007
        /*0042*/ 	.short	0x0030
        /*0044*/ 	.byte	0x00, 0xf0, 0x21, 0x00


	//----- nvinfo : EIATTR_KPARAM_INFO
	.align		4
.L_24:
        /*0048*/ 	.byte	0x04, 0x17
        /*004a*/ 	.short	(.L_26 - .L_25)
.L_25:
        /*004c*/ 	.word	0x00000000
        /*0050*/ 	.short	0x0006
        /*0052*/ 	.short	0x0028
        /*0054*/ 	.byte	0x00, 0xf0, 0x21, 0x00


	//----- nvinfo : EIATTR_KPARAM_INFO
	.align		4
.L_26:
        /*0058*/ 	.byte	0x04, 0x17
        /*005a*/ 	.short	(.L_28 - .L_27)
.L_27:
        /*005c*/ 	.word	0x00000000
        /*0060*/ 	.short	0x0005
        /*0062*/ 	.short	0x0020
        /*0064*/ 	.byte	0x00, 0xf0, 0x11, 0x00


	//----- nvinfo : EIATTR_KPARAM_INFO
	.align		4
.L_28:
        /*0068*/ 	.byte	0x04, 0x17
        /*006a*/ 	.short	(.L_30 - .L_29)
.L_29:
        /*006c*/ 	.word	0x00000000
        /*0070*/ 	.short	0x0004
        /*0072*/ 	.short	0x001c
        /*0074*/ 	.byte	0x00, 0xf0, 0x11, 0x00


	//----- nvinfo : EIATTR_KPARAM_INFO
	.align		4
.L_30:
        /*0078*/ 	.byte	0x04, 0x17
        /*007a*/ 	.short	(.L_32 - .L_31)
.L_31:
        /*007c*/ 	.word	0x00000000
        /*0080*/ 	.short	0x0003
        /*0082*/ 	.short	0x0018
        /*0084*/ 	.byte	0x00, 0xf0, 0x11, 0x00


	//----- nvinfo : EIATTR_KPARAM_INFO
	.align		4
.L_32:
        /*0088*/ 	.byte	0x04, 0x17
        /*008a*/ 	.short	(.L_34 - .L_33)
.L_33:
        /*008c*/ 	.word	0x00000000
        /*0090*/ 	.short	0x0002
        /*0092*/ 	.short	0x0010
        /*0094*/ 	.byte	0x00, 0xf4, 0x21, 0x00


	//----- nvinfo : EIATTR_KPARAM_INFO
	.align		4
.L_34:
        /*0098*/ 	.byte	0x04, 0x17
        /*009a*/ 	.short	(.L_36 - .L_35)
.L_35:
        /*009c*/ 	.word	0x00000000
        /*00a0*/ 	.short	0x0001
        /*00a2*/ 	.short	0x0008
        /*00a4*/ 	.byte	0x00, 0xf4, 0x21, 0x00


	//----- nvinfo : EIATTR_KPARAM_INFO
	.align		4
.L_36:
        /*00a8*/ 	.byte	0x04, 0x17
        /*00aa*/ 	.short	(.L_38 - .L_37)
.L_37:
        /*00ac*/ 	.word	0x00000000
        /*00b0*/ 	.short	0x0000
        /*00b2*/ 	.short	0x0000
        /*00b4*/ 	.byte	0x00, 0xf4, 0x21, 0x00


	//----- nvinfo : EIATTR_AT_ENTRY_FRAGMENTS
	.align		4
.L_38:
        /*00b8*/ 	.byte	0x04, 0x4f
        /*00ba*/ 	.short	(.L_40 - .L_39)


	//   ....[0]....
.L_39:
        /*00bc*/ 	.word	0x00000004


	//----- nvinfo : EIATTR_RESERVED_SMEM_USED
	.align		4
.L_40:
        /*00c0*/ 	.byte	0x01, 0x41
	.zero		2


	//----- nvinfo : EIATTR_SPARSE_MMA_MASK
	.align		4
        /*00c4*/ 	.byte	0x03, 0x50
        /*00c6*/ 	.short	0x0000


	//----- nvinfo : EIATTR_TCGEN05_1CTA_USED
	.align		4
        /*00c8*/ 	.byte	0x01, 0x51
	.zero		2


	//----- nvinfo : EIATTR_MAXREG_COUNT
	.align		4
        /*00cc*/ 	.byte	0x03, 0x1b
        /*00ce*/ 	.short	0x00ff


	//----- nvinfo : EIATTR_NUM_BARRIERS
	.align		4
        /*00d0*/ 	.byte	0x02, 0x4c
        /*00d2*/ 	.byte	0x01
	.zero		1


	//----- nvinfo : EIATTR_INT_WARP_WIDE_INSTR_OFFSETS
	.align		4
        /*00d4*/ 	.byte	0x04, 0x31
        /*00d6*/ 	.short	(.L_42 - .L_41)


	//   ....[0]....
.L_41:
        /*00d8*/ 	.word	0x00001670


	//   ....[1]....
        /*00dc*/ 	.word	0x00001690


	//   ....[2]....
        /*00e0*/ 	.word	0x00001710


	//   ....[3]....
        /*00e4*/ 	.word	0x000019e0


	//   ....[4]....
        /*00e8*/ 	.word	0x000019f0


	//   ....[5]....
        /*00ec*/ 	.word	0x00001a50


	//   ....[6]....
        /*00f0*/ 	.word	0x00001a60


	//   ....[7]....
        /*00f4*/ 	.word	0x00001c90


	//   ....[8]....
        /*00f8*/ 	.word	0x00001ca0


	//   ....[9]....
        /*00fc*/ 	.word	0x00001e20


	//   ....[10]....
        /*0100*/ 	.word	0x00001e50


	//   ....[11]....
        /*0104*/ 	.word	0x00001e80


	//   ....[12]....
        /*0108*/ 	.word	0x00001ea0


	//   ....[13]....
        /*010c*/ 	.word	0x000020c0


	//   ....[14]....
        /*0110*/ 	.word	0x000020d0


	//   ....[15]....
        /*0114*/ 	.word	0x00002450


	//   ....[16]....
        /*0118*/ 	.word	0x00002460


	//   ....[17]....
        /*011c*/ 	.word	0x000028d0


	//   ....[18]....
        /*0120*/ 	.word	0x00002920


	//----- nvinfo : EIATTR_COOP_GROUP_MASK_REGIDS
	.align		4
.L_42:
        /*0124*/ 	.byte	0x04, 0x29
        /*0126*/ 	.short	(.L_44 - .L_43)


	//   ....[0]....
.L_43:
        /*0128*/ 	.word	0xffffffff


	//   ....[1]....
        /*012c*/ 	.word	0xffffffff


	//   ....[2]....
        /*0130*/ 	.word	0xffffffff


	//   ....[3]....
        /*0134*/ 	.word	0xffffffff


	//   ....[4]....
        /*0138*/ 	.word	0xffffffff


	//   ....[5]....
        /*013c*/ 	.word	0xffffffff


	//   ....[6]....
        /*0140*/ 	.word	0xffffffff


	//   ....[7]....
        /*0144*/ 	.word	0xffffffff


	//   ....[8]....
        /*0148*/ 	.word	0xffffffff


	//   ....[9]....
        /*014c*/ 	.word	0xffffffff


	//----- nvinfo : EIATTR_COOP_GROUP_INSTR_OFFSETS
	.align		4
.L_44:
        /*0150*/ 	.byte	0x04, 0x28
        /*0152*/ 	.short	(.L_46 - .L_45)


	//   ....[0]....
.L_45:
        /*0154*/ 	.word	0x00000050


	//   ....[1]....
        /*0158*/ 	.word	0x00000310


	//   ....[2]....
        /*015c*/ 	.word	0x000004f0


	//   ....[3]....
        /*0160*/ 	.word	0x00000980


	//   ....[4]....
        /*0164*/ 	.word	0x00000ac0


	//   ....[5]....
        /*0168*/ 	.word	0x00000fa0


	//   ....[6]....
        /*016c*/ 	.word	0x000010e0


	//   ....[7]....
        /*0170*/ 	.word	0x00001530


	//   ....[8]....
        /*0174*/ 	.word	0x00002760


	//   ....[9]....
        /*0178*/ 	.word	0x000029d0


	//----- nvinfo : EIATTR_VRC_CTA_INIT_COUNT
	.align		4
.L_46:
        /*017c*/ 	.byte	0x02, 0x4a
        /*017e*/ 	.byte	0x80
	.zero		1


	//----- nvinfo : EIATTR_MBARRIER_INSTR_OFFSETS
	.align		4
        /*0180*/ 	.byte	0x04, 0x39
        /*0182*/ 	.short	(.L_48 - .L_47)


	//   ....[0]....
.L_47:
        /*0184*/ 	.word	0x00001730
        /*0188*/ 	.word	0x000000ff
        /*018c*/ 	.word	0x0000f000
        /*0190*/ 	.short	0x0100
        /*0192*/ 	.byte	0x08
	.zero		1


	//   ....[1]....
        /*0194*/ 	.word	0x00001740
        /*0198*/ 	.word	0x000000ff
        /*019c*/ 	.word	0x0000f020
        /*01a0*/ 	.short	0x0100
        /*01a2*/ 	.byte	0x08
	.zero		1


	//   ....[2]....
        /*01a4*/ 	.word	0x000017f0
        /*01a8*/ 	.word	0x000000ff
        /*01ac*/ 	.word	0x0000f008
        /*01b0*/ 	.short	0x0100
        /*01b2*/ 	.byte	0x08
	.zero		1


	//   ....[3]....
        /*01b4*/ 	.word	0x00001800
        /*01b8*/ 	.word	0x000000ff
        /*01bc*/ 	.word	0x0000f028
        /*01c0*/ 	.short	0x0100
        /*01c2*/ 	.byte	0x08
	.zero		1


	//   ....[4]....
        /*01c4*/ 	.word	0x00001910
        /*01c8*/ 	.word	0x000000ff
        /*01cc*/ 	.word	0x0000f010
        /*01d0*/ 	.short	0x0100
        /*01d2*/ 	.byte	0x08
	.zero		1


	//   ....[5]....
        /*01d4*/ 	.word	0x00001920
        /*01d8*/ 	.word	0x000000ff
        /*01dc*/ 	.word	0x0000f030
        /*01e0*/ 	.short	0x0100
        /*01e2*/ 	.byte	0x08
	.zero		1


	//   ....[6]....
        /*01e4*/ 	.word	0x00001af0
        /*01e8*/ 	.word	0x000000ff
        /*01ec*/ 	.word	0x0000f000
        /*01f0*/ 	.short	0x010a
        /*01f2*/ 	.byte	0x08
	.zero		1


	//   ....[7]....
        /*01f4*/ 	.word	0x00001cf0
        /*01f8*/ 	.word	0x000000ff
        /*01fc*/ 	.word	0x0000f020
        /*0200*/ 	.short	0x010a
        /*0202*/ 	.byte	0x08
	.zero		1


	//   ....[8]....
        /*0204*/ 	.word	0x00001f20
        /*0208*/ 	.word	0x000000ff
        /*020c*/ 	.word	0x0000f000
        /*0210*/ 	.short	0x010a
        /*0212*/ 	.byte	0x1c
	.zero		1


	//   ....[9]....
        /*0214*/ 	.word	0x00002110
        /*0218*/ 	.word	0x000000ff
        /*021c*/ 	.word	0x0000f020
        /*0220*/ 	.short	0x010a
        /*0222*/ 	.byte	0x1c
	.zero		1


	//   ....[10]....
        /*0224*/ 	.word	0x000021f0
        /*0228*/ 	.word	0x000000ff
        /*022c*/ 	.word	0x0000f000
        /*0230*/ 	.short	0x0108
        /*0232*/ 	.byte	0x08
	.zero		1


	//   ....[11]....
        /*0234*/ 	.word	0x00002200
        /*0238*/ 	.word	0x000000ff
        /*023c*/ 	.word	0x0000f020
        /*0240*/ 	.short	0x0108
        /*0242*/ 	.byte	0x08
	.zero		1


	//   ....[12]....
        /*0244*/ 	.word	0x00002250
        /*0248*/ 	.word	0x000000ff
        /*024c*/ 	.word	0x0000f008
        /*0250*/ 	.short	0x0108
        /*0252*/ 	.byte	0x08
	.zero		1


	//   ....[13]....
        /*0254*/ 	.word	0x00002260
        /*0258*/ 	.word	0x000000ff
        /*025c*/ 	.word	0x0000f028
        /*0260*/ 	.short	0x0108
        /*0262*/ 	.byte	0x08
	.zero		1


	//   ....[14]....
        /*0264*/ 	.word	0x000022b0
        /*0268*/ 	.word	0x000000ff
        /*026c*/ 	.word	0x0000f010
        /*0270*/ 	.short	0x0108
        /*0272*/ 	.byte	0x08
	.zero		1


	//   ....[15]....
        /*0274*/ 	.word	0x000022c0
        /*0278*/ 	.word	0x000000ff
        /*027c*/ 	.word	0x0000f030
        /*0280*/ 	.short	0x0108
        /*0282*/ 	.byte	0x08
	.zero		1


	//   ....[16]....
        /*0284*/ 	.word	0x000029f0
        /*0288*/ 	.word	0x000000ff
        /*028c*/ 	.word	0x0000f000
        /*0290*/ 	.short	0x010a
        /*0292*/ 	.byte	0x08
	.zero		1


	//   ....[17]....
        /*0294*/ 	.word	0x00002a20
        /*0298*/ 	.word	0x000000ff
        /*029c*/ 	.word	0x0000f020
        /*02a0*/ 	.short	0x010a
        /*02a2*/ 	.byte	0x08
	.zero		1


	//   ....[18]....
        /*02a4*/ 	.word	0x00002a50
        /*02a8*/ 	.word	0x000000ff
        /*02ac*/ 	.word	0x0000f000
        /*02b0*/ 	.short	0x010a
        /*02b2*/ 	.byte	0x1c
	.zero		1


	//   ....[19]....
        /*02b4*/ 	.word	0x00002a80
        /*02b8*/ 	.word	0x000000ff
        /*02bc*/ 	.word	0x0000f020
        /*02c0*/ 	.short	0x010a
        /*02c2*/ 	.byte	0x1c
	.zero		1


	//----- nvinfo : EIATTR_NUM_MBARRIERS
	.align		4
.L_48:
        /*02c4*/ 	.byte	0x03, 0x38
        /*02c6*/ 	.short	0x0006


	//----- nvinfo : EIATTR_EXIT_INSTR_OFFSETS
	.align		4
        /*02c8*/ 	.byte	0x04, 0x1c
        /*02ca*/ 	.short	(.L_50 - .L_49)


	//   ....[0]....
.L_49:
        /*02cc*/ 	.word	0x000029e0


	//----- nvinfo : EIATTR_REQNTID
	.align		4
.L_50:
        /*02d0*/ 	.byte	0x04, 0x10
        /*02d2*/ 	.short	(.L_52 - .L_51)
.L_51:
        /*02d4*/ 	.word	0x00000100
        /*02d8*/ 	.word	0x00000001
        /*02dc*/ 	.word	0x00000001


	//----- nvinfo : EIATTR_CRS_STACK_SIZE
	.align		4
.L_52:
        /*02e0*/ 	.byte	0x04, 0x1e
        /*02e2*/ 	.short	(.L_54 - .L_53)
.L_53:
        /*02e4*/ 	.word	0x00000000


	//----- nvinfo : EIATTR_CBANK_PARAM_SIZE
	.align		4
.L_54:
        /*02e8*/ 	.byte	0x03, 0x19
        /*02ea*/ 	.short	0x0050


	//----- nvinfo : EIATTR_PARAM_CBANK
	.align		4
        /*02ec*/ 	.byte	0x04, 0x0a
        /*02ee*/ 	.short	(.L_56 - .L_55)
	.align		4
.L_55:
        /*02f0*/ 	.word	index@(.nv.constant0.gluon_tcgen05)
        /*02f4*/ 	.short	0x0380
        /*02f6*/ 	.short	0x0050


	//----- nvinfo : EIATTR_SW_WAR
	.align		4
.L_56:
        /*02f8*/ 	.byte	0x04, 0x36
        /*02fa*/ 	.short	(.L_58 - .L_57)
.L_57:
        /*02fc*/ 	.word	0x00000008
.L_58:


//--------------------- .nv.compat                --------------------------
	.section	.nv.compat,"",@"SHT_CUDA_COMPAT_INFO"
	.align	4
        /*0000*/ 	.byte	0x02, 0x02, 0x02, 0x00, 0x02, 0x05, 0x05, 0x00, 0x02, 0x03, 0x03, 0x00, 0x02, 0x06, 0x01, 0x00


//--------------------- .nv.callgraph             --------------------------
	.section	.nv.callgraph,"",@"SHT_CUDA_CALLGRAPH"
	.align	4
	.sectionentsize	8
	.align		4
        /*0000*/ 	.word	0x00000000
	.align		4
        /*0004*/ 	.word	0xffffffff
	.align		4
        /*0008*/ 	.word	0x00000000
	.align		4
        /*000c*/ 	.word	0xfffffffe
	.align		4
        /*0010*/ 	.word	0x00000000
	.align		4
        /*0014*/ 	.word	0xfffffffd
	.align		4
        /*0018*/ 	.word	0x00000000
	.align		4
        /*001c*/ 	.word	0xfffffffc


//--------------------- .text.gluon_tcgen05       --------------------------
	.section	.text.gluon_tcgen05,"ax",@progbits
	.align	128
        .global         gluon_tcgen05
        .type           gluon_tcgen05,@function
        .size           gluon_tcgen05,(.L_x_82 - gluon_tcgen05)
        .other          gluon_tcgen05,@"STO_CUDA_ENTRY STV_DEFAULT"
gluon_tcgen05:
.text.gluon_tcgen05:
[----:B------:R-:W1:Y:S01]  /*0000*/  LDC R1, c[0x0][0x37c] ;  /* 0x0000df00ff017b82 */ /* 0x000e620000000800 */
[----:B------:R-:W2:Y:S02]  /*0010*/  S2R R0, SR_TID.X ;  /* 0x0000000000007919 */ /* 0x000ea40000002100 */
[----:B--2---:R-:W-:-:S13]  /*0020*/  ISETP.GE.U32.AND P2, PT, R0, 0x20, PT ;  /* 0x000000200000780c */ /* 0x004fda0003f46070 */
[----:B------:R-:W-:Y:S05]  /*0030*/  @P2 BRA `(.L_x_0) ;  /* 0x0000000000b82947 */ /* 0x000fea0003800000 */
[----:B------:R-:W2:Y:S01]  /*0040*/  S2UR UR6, SR_CgaCtaId ;  /* 0x00000000000679c3 */ /* 0x000ea20000008800 */
[----:B------:R-:W-:Y:S01]  /*0050*/  NOP ;  /* 0x0000000000007918 */ /* 0x000fe20000000000 */
[----:B------:R-:W-:Y:S02]  /*0060*/  UMOV UR4, 0x40 ;  /* 0x0000004000047882 */ /* 0x000fe40000000000 */
[----:B--2---:R-:W-:-:S09]  /*0070*/  ULEA UR4, UR6, UR4, 0x18 ;  /* 0x0000000406047291 */ /* 0x004fd2000f8ec0ff */
[----:B------:R-:W2:Y:S01]  /*0080*/  LDS.U8 R2, [UR4] ;  /* 0x00000004ff027984 */ /* 0x000ea20008000000 */
[----:B------:R-:W-:Y:S02]  /*0090*/  UMOV UR4, 0x400 ;  /* 0x0000040000047882 */ /* 0x000fe40000000000 */
[----:B------:R-:W-:Y:S01]  /*00a0*/  ULEA UR4, UR6, UR4, 0x18 ;  /* 0x0000000406047291 */ /* 0x000fe2000f8ec0ff */
[----:B--2---:R-:W-:-:S13]  /*00b0*/  ISETP.NE.AND P0, PT, R2, RZ, PT ;  /* 0x000000ff0200720c */ /* 0x004fda0003f05270 */
[----:B------:R-:W-:Y:S05]  /*00c0*/  @P0 BRA `(.L_x_1) ;  /* 0x00000000007c0947 */ /* 0x000fea0003800000 */
[----:B------:R-:W-:-:S13]  /*00d0*/  ELECT P0, URZ, PT ;  /* 0x0000000000ff782f */ /* 0x000fda0003800000 */
[----:B------:R-:W-:Y:S05]  /*00e0*/  @!P0 BRA `(.L_x_2) ;  /* 0x0000000000848947 */ /* 0x000fea0003800000 */
[----:B------:R-:W-:Y:S01]  /*00f0*/  UMOV UR5, 0x8 ;  /* 0x0000000800057882 */ /* 0x000fe20000000000 */
[----:B------:R-:W-:Y:S02]  /*0100*/  IMAD.MOV.U32 R5, RZ, RZ, 0x1 ;  /* 0x00000001ff057424 */ /* 0x000fe400078e00ff */
[----:B------:R-:W-:Y:S02]  /*0110*/  IMAD.MOV.U32 R3, RZ, RZ, 0xff ;  /* 0x000000ffff037424 */ /* 0x000fe400078e00ff */
[----:B------:R-:W-:Y:S04]  /*0120*/  DEPBAR.LE SB2, 0x36 ;  /* 0x0000ad800000791a */ /* 0x000fe80000000000 */
[----:B------:R-:W2:Y:S02]  /*0130*/  UTCATOMSWS.FIND_AND_SET.ALIGN UP0, UR5, UR5 ;  /* 0x00000005000575e3 */ /* 0x000ea40008000800 */
[----:B--2---:R-:W-:-:S04]  /*0140*/  PLOP3.LUT P0, PT, PT, PT, UP0, 0x80, 0x8 ;  /* 0x000000000008781c */ /* 0x004fc80003f0f008 */
[----:B------:R-:W-:-:S04]  /*0150*/  SEL R2, RZ, 0xffffffff, !P0 ;  /* 0xffffffffff027807 */ /* 0x000fc80004000000 */
[----:B------:R-:W-:Y:S01]  /*0160*/  ISETP.NE.AND P0, PT, R2, RZ, PT ;  /* 0x000000ff0200720c */ /* 0x000fe20003f05270 */
[----:B------:R-:W-:-:S12]  /*0170*/  IMAD.U32 R2, RZ, RZ, UR5 ;  /* 0x00000005ff027e24 */ /* 0x000fd8000f8e00ff */
[----:B------:R-:W-:Y:S05]  /*0180*/  @P0 BRA `(.L_x_3) ;  /* 0x0000000000240947 */ /* 0x000fea0003800000 */
.L_x_4:
[----:B------:R-:W-:Y:S05]  /*0190*/  NANOSLEEP 0x64 ;  /* 0x000000640000795d */ /* 0x000fea0003800000 */
[----:B------:R-:W-:-:S05]  /*01a0*/  UMOV UR5, 0x8 ;  /* 0x0000000800057882 */ /* 0x000fca0000000000 */
[----:B------:R-:W-:Y:S04]  /*01b0*/  DEPBAR.LE SB2, 0x36 ;  /* 0x0000ad800000791a */ /* 0x000fe80000000000 */
[----:B------:R-:W2:Y:S02]  /*01c0*/  UTCATOMSWS.FIND_AND_SET.ALIGN UP0, UR5, UR5 ;  /* 0x00000005000575e3 */ /* 0x000ea40008000800 */
[----:B--2---:R-:W-:-:S04]  /*01d0*/  PLOP3.LUT P0, PT, PT, PT, UP0, 0x80, 0x8 ;  /* 0x000000000008781c */ /* 0x004fc80003f0f008 */
[----:B------:R-:W-:-:S04]  /*01e0*/  SEL R2, RZ, 0xffffffff, !P0 ;  /* 0xffffffffff027807 */ /* 0x000fc80004000000 */
[----:B------:R-:W-:Y:S01]  /*01f0*/  ISETP.NE.AND P0, PT, R2, RZ, PT ;  /* 0x000000ff0200720c */ /* 0x000fe20003f05270 */
[----:B------:R-:W-:-:S12]  /*0200*/  IMAD.U32 R2, RZ, RZ, UR5 ;  /* 0x00000005ff027e24 */ /* 0x000fd8000f8e00ff */
[----:B------:R-:W-:Y:S05]  /*0210*/  @!P0 BRA `(.L_x_4) ;  /* 0xfffffffc00dc8947 */ /* 0x000fea000383ffff */
.L_x_3:
[C---:B------:R-:W-:Y:S01]  /*0220*/  VIADD R4, R2.reuse, 0x10 ;  /* 0x0000001002047836 */ /* 0x040fe20000000000 */
[----:B------:R-:W-:Y:S01]  /*0230*/  UMOV UR5, 0x50 ;  /* 0x0000005000057882 */ /* 0x000fe20000000000 */
[----:B------:R-:W-:Y:S01]  /*0240*/  SHF.L.U32 R3, R3, R2, RZ ;  /* 0x0000000203037219 */ /* 0x000fe200000006ff */
[----:B------:R-:W-:Y:S01]  /*0250*/  ULEA UR5, UR6, UR5, 0x18 ;  /* 0x0000000506057291 */ /* 0x000fe2000f8ec0ff */
[----:B------:R-:W-:Y:S01]  /*0260*/  IMAD.SHL.U32 R2, R2, 0x20, RZ ;  /* 0x0000002002027824 */ /* 0x000fe200078e00ff */
[----:B------:R-:W-:-:S04]  /*0270*/  SHF.L.U32 R4, R5, R4, RZ ;  /* 0x0000000405047219 */ /* 0x000fc800000006ff */
[----:B------:R-:W-:-:S05]  /*0280*/  LOP3.LUT R3, R4, R3, RZ, 0xfc, !PT ;  /* 0x0000000304037212 */ /* 0x000fca00078efcff */
[----:B------:R2:W-:Y:S04]  /*0290*/  ATOMS.OR RZ, [UR5], R3 ;  /* 0x00000003ffff798c */ /* 0x0005e8000b000005 */
[----:B------:R2:W-:Y:S01]  /*02a0*/  STS [UR4], R2 ;  /* 0x00000002ff007988 */ /* 0x0005e20008000804 */
[----:B------:R-:W-:Y:S05]  /*02b0*/  BRA `(.L_x_2) ;  /* 0x0000000000107947 */ /* 0x000fea0003800000 */
.L_x_1:
[----:B------:R-:W-:Y:S01]  /*02c0*/  IMAD.MOV.U32 R3, RZ, RZ, -0x1 ;  /* 0xffffffffff037424 */ /* 0x000fe200078e00ff */
[----:B------:R-:W-:-:S04]  /*02d0*/  MOV R2, 0x300 ;  /* 0x0000030000027802 */ /* 0x000fc80000000f00 */
[----:B------:R2:W-:Y:S03]  /*02e0*/  STS [UR4], R3 ;  /* 0x00000003ff007988 */ /* 0x0005e60008000804 */
[----:B-12---:R-:W-:Y:S05]  /*02f0*/  CALL.REL.NOINC `($__internal_1_$__cuda_sm10x_tcgen05_guardrail_trap_phase_invalid_during_alloc) ;  /* 0x0000002400f87944 */ /* 0x006fea0003c00000 */
.L_x_2:
[----:B------:R-:W-:Y:S05]  /*0300*/  WARPSYNC.ALL ;  /* 0x0000000000007948 */ /* 0x000fea0003800000 */
[----:B------:R-:W-:Y:S01]  /*0310*/  NOP ;  /* 0x0000000000007918 */ /* 0x000fe20000000000 */
.L_x_0:
[----:B------:R-:W3:Y:S08]  /*0320*/  S2UR UR4, SR_CgaCtaId ;  /* 0x00000000000479c3 */ /* 0x000ef00000008800 */
[----:B------:R-:W-:Y:S01]  /*0330*/  BAR.SYNC.DEFER_BLOCKING 0x0 ;  /* 0x0000000000007b1d */ /* 0x000fe20000010000 */
[----:B------:R-:W-:-:S05]  /*0340*/  LOP3.LUT R68, R0, 0xff, RZ, 0xc0, !PT ;  /* 0x000000ff00447812 */ /* 0x000fca00078ec0ff */
[----:B------:R-:W-:Y:S02]  /*0350*/  UMOV UR8, 0x400 ;  /* 0x0000040000087882 */ /* 0x000fe40000000000 */
[----:B------:R-:W4:Y:S08]  /*0360*/  LDC R10, c[0x0][0x3a0] ;  /* 0x0000e800ff0a7b82 */ /* 0x000f300000000800 */
[----:B------:R-:W5:Y:S01]  /*0370*/  S2UR UR15, SR_CTAID.Y ;  /* 0x00000000000f79c3 */ /* 0x000f620000002600 */
[----:B---3--:R-:W-:-:S09]  /*0380*/  ULEA UR8, UR4, UR8, 0x18 ;  /* 0x0000000804087291 */ /* 0x008fd2000f8ec0ff */
[----:B--2---:R-:W2:Y:S01]  /*0390*/  LDS R3, [UR8] ;  /* 0x00000008ff037984 */ /* 0x004ea20008000800 */
[----:B------:R-:W-:Y:S06]  /*03a0*/  BAR.SYNC.DEFER_BLOCKING 0x0 ;  /* 0x0000000000007b1d */ /* 0x000fec0000010000 */
[----:B------:R-:W-:Y:S05]  /*03b0*/  @P2 BRA `(.L_x_5) ;  /* 0x0000000000182947 */ /* 0x000fea0003800000 */
[----:B------:R-:W-:Y:S01]  /*03c0*/  ELECT P0, URZ, PT ;  /* 0x0000000000ff782f */ /* 0x000fe20003800000 */
[----:B------:R-:W-:Y:S01]  /*03d0*/  IMAD.MOV.U32 R2, RZ, RZ, 0x1 ;  /* 0x00000001ff027424 */ /* 0x000fe200078e00ff */
[----:B------:R-:W-:Y:S01]  /*03e0*/  UMOV UR5, 0x40 ;  /* 0x0000004000057882 */ /* 0x000fe20000000000 */
[----:B------:R-:W-:Y:S01]  /*03f0*/  UVIRTCOUNT.DEALLOC.SMPOOL 0x80 ;  /* 0x000000800000784c */ /* 0x000fe20000000000 */
[----:B------:R-:W-:-:S09]  /*0400*/  ULEA UR5, UR4, UR5, 0x18 ;  /* 0x0000000504057291 */ /* 0x000fd2000f8ec0ff */
[----:B------:R3:W-:Y:S03]  /*0410*/  @P0 STS.U8 [UR5], R2 ;  /* 0x00000002ff000988 */ /* 0x0007e60008000005 */
.L_x_5:
[----:B------:R-:W3:Y:S01]  /*0420*/  S2UR UR4, SR_CTAID.Z ;  /* 0x00000000000479c3 */ /* 0x000ee20000002700 */
[----:B------:R-:W5:Y:S01]  /*0430*/  LDCU UR5, c[0x0][0x370] ;  /* 0x00006e00ff0577ac */ /* 0x000f620008000800 */
[----:B------:R-:W-:Y:S01]  /*0440*/  ISETP.GE.U32.AND P0, PT, R68, 0x20, PT ;  /* 0x000000204400780c */ /* 0x000fe20003f06070 */
[----:B----4-:R-:W-:Y:S01]  /*0450*/  VIADD R5, R10, 0xffffffff ;  /* 0xffffffff0a057836 */ /* 0x010fe20000000000 */
[C---:B------:R-:W-:Y:S01]  /*0460*/  ISETP.NE.U32.AND P3, PT, R68.reuse, RZ, PT ;  /* 0x000000ff4400720c */ /* 0x040fe20003f65070 */
[----:B------:R-:W3:Y:S01]  /*0470*/  LDCU UR6, c[0x0][0x374] ;  /* 0x00006e80ff0677ac */ /* 0x000ee20008000800 */
[----:B------:R-:W-:Y:S01]  /*0480*/  LEA R4, R68, UR8, 0x2 ;  /* 0x0000000844047c11 */ /* 0x000fe2000f8e10ff */
[----:B------:R-:W-:Y:S01]  /*0490*/  BSSY.RECONVERGENT B0, `(.L_x_6) ;  /* 0x0000015000007945 */ /* 0x000fe20003800200 */
[----:B------:R-:W5:Y:S01]  /*04a0*/  S2UR UR7, SR_CTAID.X ;  /* 0x00000000000779c3 */ /* 0x000f620000002500 */
[----:B------:R-:W4:Y:S01]  /*04b0*/  LDCU.64 UR20, c[0x0][0x3c0] ;  /* 0x00007800ff1477ac */ /* 0x000f220008000a00 */
[----:B--2---:R-:W-:-:S05]  /*04c0*/  R2UR UR23, R3 ;  /* 0x00000000031772ca */ /* 0x004fca00000e0000 */
[----:B------:R2:W-:Y:S01]  /*04d0*/  @!P0 STS [R4], RZ ;  /* 0x000000ff04008388 */ /* 0x0005e20000000800 */
[----:B------:R-:W1:Y:S01]  /*04e0*/  LDC R6, c[0x0][0x398] ;  /* 0x0000e600ff067b82 */ /* 0x000e620000000800 */
[----:B------:R-:W-:Y:S02]  /*04f0*/  NOP ;  /* 0x0000000000007918 */ /* 0x000fe40000000000 */
[----:B------:R2:W-:Y:S01]  /*0500*/  @!P3 STS [UR8+0x20], R5 ;  /* 0x00002005ff00b988 */ /* 0x0005e20008000808 */
[----:B---3-5:R-:W-:-:S04]  /*0510*/  UIMAD UR4, UR4, UR6, UR15 ;  /* 0x00000006040472a4 */ /* 0x028fc8000f8e020f */
[----:B------:R-:W-:-:S04]  /*0520*/  UIMAD UR4, UR4, UR5, UR7 ;  /* 0x00000005040472a4 */ /* 0x000fc8000f8e0207 */
[----:B------:R-:W-:-:S04]  /*0530*/  UIMAD UR4, UR4, 0x180, URZ ;  /* 0x00000180040478a4 */ /* 0x000fc8000f8e02ff */
[----:B----4-:R-:W-:Y:S01]  /*0540*/  UIADD3 UR24, UP0, UPT, UR4, UR20, URZ ;  /* 0x0000001404187290 */ /* 0x010fe2000ff1e0ff */
[----:B-1----:R-:W-:-:S03]  /*0550*/  VIADD R6, R6, 0xffffffff ;  /* 0xffffffff06067836 */ /* 0x002fc60000000000 */
[----:B------:R-:W-:Y:S01]  /*0560*/  ULEA.HI.X.SX32 UR25, UR4, UR21, 0x1, UP0 ;  /* 0x0000001504197291 */ /* 0x000fe200080f0eff */
[----:B--2---:R-:W-:Y:S11]  /*0570*/  @P3 BRA `(.L_x_7) ;  /* 0x0000000000183947 */ /* 0x004ff60003800000 */
[----:B------:R-:W1:Y:S01]  /*0580*/  LDS R2, [UR8+0x8] ;  /* 0x00000808ff027984 */ /* 0x000e620008000800 */
[----:B------:R-:W2:Y:S01]  /*0590*/  LDC.64 R8, c[0x0][0x380] ;  /* 0x0000e000ff087b82 */ /* 0x000ea20000000a00 */
[----:B------:R-:W-:Y:S02]  /*05a0*/  IMAD.MOV.U32 R3, RZ, RZ, 0x70 ;  /* 0x00000070ff037424 */ /* 0x000fe400078e00ff */
[----:B--2---:R2:W-:Y:S03]  /*05b0*/  STS.64 [UR8], R8 ;  /* 0x00000008ff007988 */ /* 0x0045e60008000a08 */
[----:B-1----:R-:W-:-:S05]  /*05c0*/  LOP3.LUT R2, R2, 0x10, R3, 0xd8, !PT ;  /* 0x0000001002027812 */ /* 0x002fca00078ed803 */
[----:B------:R2:W-:Y:S02]  /*05d0*/  STS [UR8+0x8], R2 ;  /* 0x00000802ff007988 */ /* 0x0005e40008000808 */
.L_x_7:
[----:B------:R-:W-:Y:S05]  /*05e0*/  BSYNC.RECONVERGENT B0 ;  /* 0x0000000000007941 */ /* 0x000fea0003800200 */
.L_x_6:
[----:B------:R-:W-:Y:S04]  /*05f0*/  BSSY.RECONVERGENT B0, `(.L_x_8) ;  /* 0x000000a000007945 */ /* 0x000fe80003800200 */
[----:B------:R-:W-:Y:S05]  /*0600*/  @P3 BRA `(.L_x_9) ;  /* 0x0000000000203947 */ /* 0x000fea0003800000 */
[----:B--2---:R-:W1:Y:S01]  /*0610*/  LDS R2, [UR8+0x34] ;  /* 0x00003408ff027984 */ /* 0x004e620008000800 */
[----:B------:R-:W-:Y:S02]  /*0620*/  IMAD.MOV.U32 R3, RZ, RZ, 0x3f000000 ;  /* 0x3f000000ff037424 */ /* 0x000fe400078e00ff */
[----:B------:R-:W-:Y:S01]  /*0630*/  @!P3 IMAD.MOV.U32 R7, RZ, RZ, 0x3f ;  /* 0x0000003fff07b424 */ /* 0x000fe200078e00ff */
[----:B------:R-:W2:Y:S02]  /*0640*/  @!P3 LDS R8, [UR8+0x38] ;  /* 0x00003808ff08b984 */ /* 0x000ea40008000800 */
[----:B-1----:R-:W-:Y:S02]  /*0650*/  LOP3.LUT R2, R2, 0xff000000, R3, 0xb8, !PT ;  /* 0xff00000002027812 */ /* 0x002fe400078eb803 */
[----:B--2---:R-:W-:-:S03]  /*0660*/  @!P3 LOP3.LUT R3, R8, 0xff, R7, 0xb8, !PT ;  /* 0x000000ff0803b812 */ /* 0x004fc600078eb807 */
[----:B------:R1:W-:Y:S04]  /*0670*/  STS [UR8+0x34], R2 ;  /* 0x00003402ff007988 */ /* 0x0003e80008000808 */
[----:B------:R1:W-:Y:S02]  /*0680*/  @!P3 STS [UR8+0x38], R3 ;  /* 0x00003803ff00b988 */ /* 0x0003e40008000808 */
.L_x_9:
[----:B------:R-:W-:Y:S05]  /*0690*/  BSYNC.RECONVERGENT B0 ;  /* 0x0000000000007941 */ /* 0x000fea0003800200 */
.L_x_8:
[----:B------:R-:W-:Y:S04]  /*06a0*/  BSSY.RECONVERGENT B0, `(.L_x_10) ;  /* 0x000000a000007945 */ /* 0x000fe80003800200 */
[----:B------:R-:W-:Y:S05]  /*06b0*/  @P3 BRA `(.L_x_11) ;  /* 0x0000000000203947 */ /* 0x000fea0003800000 */
[----:B-12---:R-:W1:Y:S01]  /*06c0*/  LDS R2, [UR8+0x1c] ;  /* 0x00001c08ff027984 */ /* 0x006e620008000800 */
[----:B------:R-:W2:Y:S03]  /*06d0*/  LDC.64 R8, c[0x0][0x3a8] ;  /* 0x0000ea00ff087b82 */ /* 0x000ea60000000a00 */
[----:B------:R3:W-:Y:S01]  /*06e0*/  STS [UR8+0x24], R6 ;  /* 0x00002406ff007988 */ /* 0x0007e20008000808 */
[--C-:B--2---:R-:W-:Y:S02]  /*06f0*/  SHF.R.U32.HI R7, RZ, 0x4, R9.reuse ;  /* 0x00000004ff077819 */ /* 0x104fe40000011609 */
[----:B------:R-:W-:-:S05]  /*0700*/  SHF.R.U64 R3, R8, 0x4, R9 ;  /* 0x0000000408037819 */ /* 0x000fca0000001209 */
[----:B------:R3:W-:Y:S01]  /*0710*/  STS [UR8+0xc], R3 ;  /* 0x00000c03ff007988 */ /* 0x0007e20008000808 */
[----:B-1----:R-:W-:-:S05]  /*0720*/  LOP3.LUT R2, R2, 0xf, R7, 0xb8, !PT ;  /* 0x0000000f02027812 */ /* 0x002fca00078eb807 */
[----:B------:R3:W-:Y:S02]  /*0730*/  STS [UR8+0x1c], R2 ;  /* 0x00001c02ff007988 */ /* 0x0007e40008000808 */
.L_x_11:
[----:B------:R-:W-:Y:S05]  /*0740*/  BSYNC.RECONVERGENT B0 ;  /* 0x0000000000007941 */ /* 0x000fea0003800200 */
.L_x_10:
[----:B------:R-:W-:Y:S04]  /*0750*/  BSSY.RECONVERGENT B1, `(.L_x_12) ;  /* 0x000001d000017945 */ /* 0x000fe80003800200 */
[----:B------:R-:W-:Y:S04]  /*0760*/  BSSY.RELIABLE B0, `(.L_x_13) ;  /* 0x0000018000007945 */ /* 0x000fe80003800100 */
[----:B------:R-:W-:Y:S05]  /*0770*/  @P3 BRA `(.L_x_14) ;  /* 0x00000000001c3947 */ /* 0x000fea0003800000 */
[----:B-123--:R-:W1:Y:S02]  /*0780*/  LDS R2, [UR8+0x34] ;  /* 0x00003408ff027984 */ /* 0x00ee640008000800 */
[----:B-1----:R-:W-:-:S05]  /*0790*/  LOP3.LUT R2, R2, 0x7, RZ, 0xb8, !PT ;  /* 0x0000000702027812 */ /* 0x002fca00078eb8ff */
[----:B------:R1:W-:Y:S01]  /*07a0*/  STS [UR8+0x34], R2 ;  /* 0x00003402ff007988 */ /* 0x0003e20008000808 */
[----:B------:R-:W-:Y:S05]  /*07b0*/  @P3 BRA `(.L_x_15) ;  /* 0x00000000001c3947 */ /* 0x000fea0003800000 */
[----:B-1----:R-:W1:Y:S02]  /*07c0*/  LDS R2, [UR8+0x34] ;  /* 0x00003408ff027984 */ /* 0x002e640008000800 */
[----:B-1----:R-:W-:-:S05]  /*07d0*/  LOP3.LUT R2, R2, 0x38, RZ, 0xb8, !PT ;  /* 0x0000003802027812 */ /* 0x002fca00078eb8ff */
[----:B------:R4:W-:Y:S02]  /*07e0*/  STS [UR8+0x34], R2 ;  /* 0x00003402ff007988 */ /* 0x0009e40008000808 */
.L_x_14:
[----:B------:R-:W-:Y:S05]  /*07f0*/  @P3 BRA `(.L_x_16) ;  /* 0x00000000001c3947 */ /* 0x000fea0003800000 */
[----:B-1234-:R-:W1:Y:S02]  /*0800*/  LDS R2, [UR8+0x8] ;  /* 0x00000808ff027984 */ /* 0x01ee640008000800 */
[----:B-1----:R-:W-:-:S05]  /*0810*/  LOP3.LUT R2, R2, 0x780, RZ, 0xb8, !PT ;  /* 0x0000078002027812 */ /* 0x002fca00078eb8ff */
[----:B------:R2:W-:Y:S02]  /*0820*/  STS [UR8+0x8], R2 ;  /* 0x00000802ff007988 */ /* 0x0005e40008000808 */
.L_x_15:
[----:B------:R-:W-:Y:S05]  /*0830*/  @P3 BRA `(.L_x_17) ;  /* 0x0000000000283947 */ /* 0x000fea0003800000 */
[----:B-12---:R-:W1:Y:S02]  /*0840*/  LDS R2, [UR8+0x8] ;  /* 0x00000808ff027984 */ /* 0x006e640008000800 */
[----:B-1----:R-:W-:-:S05]  /*0850*/  LOP3.LUT R2, R2, 0x1800, RZ, 0xb8, !PT ;  /* 0x0000180002027812 */ /* 0x002fca00078eb8ff */
[----:B------:R5:W-:Y:S02]  /*0860*/  STS [UR8+0x8], R2 ;  /* 0x00000802ff007988 */ /* 0x000be40008000808 */
.L_x_16:
[----:B------:R-:W-:Y:S05]  /*0870*/  @P3 BREAK.RELIABLE B0 ;  /* 0x0000000000003942 */ /* 0x000fea0003800100 */
[----:B------:R-:W-:Y:S05]  /*0880*/  @P3 BRA `(.L_x_18) ;  /* 0x0000000000243947 */ /* 0x000fea0003800000 */
[----:B-1-3--:R-:W1:Y:S01]  /*0890*/  LDS R3, [UR8+0x8] ;  /* 0x00000808ff037984 */ /* 0x00ae620008000800 */
[----:B--2-45:R-:W-:-:S05]  /*08a0*/  IMAD.MOV.U32 R2, RZ, RZ, 0x6000 ;  /* 0x00006000ff027424 */ /* 0x034fca00078e00ff */
[----:B-1----:R-:W-:-:S04]  /*08b0*/  LOP3.LUT R2, R3, 0x4000, R2, 0xd8, !PT ;  /* 0x0000400003027812 */ /* 0x002fc800078ed802 */
[----:B------:R-:W-:-:S05]  /*08c0*/  LOP3.LUT R2, R2, 0x400000, RZ, 0xb8, !PT ;  /* 0x0040000002027812 */ /* 0x000fca00078eb8ff */
[----:B------:R3:W-:Y:S02]  /*08d0*/  STS [UR8+0x8], R2 ;  /* 0x00000802ff007988 */ /* 0x0007e40008000808 */
.L_x_17:
[----:B------:R-:W-:Y:S05]  /*08e0*/  BSYNC.RELIABLE B0 ;  /* 0x0000000000007941 */ /* 0x000fea0003800100 */
.L_x_13:
[----:B-123--:R-:W1:Y:S02]  /*08f0*/  @!P3 LDS R2, [UR8+0x8] ;  /* 0x00000808ff02b984 */ /* 0x00ee640008000800 */
[----:B-1----:R-:W-:-:S05]  /*0900*/  @!P3 LOP3.LUT R2, R2, 0x8000, RZ, 0xb8, !PT ;  /* 0x000080000202b812 */ /* 0x002fca00078eb8ff */
[----:B------:R1:W-:Y:S02]  /*0910*/  @!P3 STS [UR8+0x8], R2 ;  /* 0x00000802ff00b988 */ /* 0x0003e40008000808 */
.L_x_18:
[----:B------:R-:W-:Y:S05]  /*0920*/  BSYNC.RECONVERGENT B1 ;  /* 0x0000000000017941 */ /* 0x000fea0003800200 */
.L_x_12:
[----:B------:R-:W-:Y:S05]  /*0930*/  WARPSYNC.ALL ;  /* 0x0000000000007948 */ /* 0x000fea0003800000 */
[----:B------:R-:W-:Y:S01]  /*0940*/  NOP ;  /* 0x0000000000007918 */ /* 0x000fe20000000000 */
[----:B------:R-:W-:Y:S05]  /*0950*/  @P0 BRA `(.L_x_19) ;  /* 0x0000000000300947 */ /* 0x000fea0003800000 */
[----:B-12345:R-:W1:Y:S01]  /*0960*/  S2R R2, SR_LANEID ;  /* 0x0000000000027919 */ /* 0x03ee620000000000 */
[----:B------:R-:W-:Y:S05]  /*0970*/  WARPSYNC.ALL ;  /* 0x0000000000007948 */ /* 0x000fea0003800000 */
[----:B------:R-:W-:Y:S01]  /*0980*/  NOP ;  /* 0x0000000000007918 */ /* 0x000fe20000000000 */
[----:B-1----:R-:W-:-:S05]  /*0990*/  IMAD.SHL.U32 R7, R2, 0x4, RZ ;  /* 0x0000000402077824 */ /* 0x002fca00078e00ff */
[----:B------:R-:W1:Y:S01]  /*09a0*/  LDS R9, [R7+UR8] ;  /* 0x0000000807097984 */ /* 0x000e620008000800 */
[----:B------:R-:W-:-:S05]  /*09b0*/  IADD3 R2, P1, PT, R7, UR24, RZ ;  /* 0x0000001807027c10 */ /* 0x000fca000ff3e0ff */
[----:B------:R-:W-:-:S05]  /*09c0*/  IMAD.X R3, RZ, RZ, UR25, P1 ;  /* 0x00000019ff037e24 */ /* 0x000fca00088e06ff */
[----:B-1----:R1:W2:Y:S01]  /*09d0*/  ATOMG.E.EXCH.STRONG.GPU PT, RZ, [R2], R9 ;  /* 0x0000000902ff73a8 */ /* 0x0022a200041ee100 */
[----:B------:R-:W-:-:S04]  /*09e0*/  DEPBAR {5,4,3,2,1,0} ;  /* 0x0000003f0000791a */ /* 0x000fc80000000000 */
[----:B------:R-:W3:Y:S02]  /*09f0*/  CCTL.E.C.LDCU.IV.DEEP [UR24] ;  /* 0x0000000018007540 */ /* 0x000ee40009c08000 */
[----:B---3--:R1:W-:Y:S01]  /*0a00*/  UTMACCTL.IV [UR24] ;  /* 0x00000000180079b9 */ /* 0x0083e20008000000 */
[----:B------:R-:W-:Y:S01]  /*0a10*/  NOP ;  /* 0x0000000000007918 */ /* 0x000fe20000000000 */
.L_x_19:
[----:B------:R-:W-:Y:S05]  /*0a20*/  @P0 BRA `(.L_x_20) ;  /* 0x00000000000c0947 */ /* 0x000fea0003800000 */
[----:B------:R0:W-:Y:S01]  /*0a30*/  UTMACMDFLUSH ;  /* 0x00000000000079b7 */ /* 0x0001e20000000000 */
[----:B------:R-:W-:Y:S05]  /*0a40*/  @P0 BRA `(.L_x_20) ;  /* 0x0000000000040947 */ /* 0x000fea0003800000 */
[----:B------:R-:W-:-:S04]  /*0a50*/  DEPBAR.LE SB0, 0x0 ;  /* 0x000080000000791a */ /* 0x000fc80000000000 */
.L_x_20:
[----:B------:R-:W-:Y:S05]  /*0a60*/  WARPSYNC.ALL ;  /* 0x0000000000007948 */ /* 0x000fea0003800000 */
[----:B------:R-:W-:Y:S01]  /*0a70*/  NOP ;  /* 0x0000000000007918 */ /* 0x000fe20000000000 */
[----:B--2---:R-:W-:Y:S06]  /*0a80*/  BAR.SYNC.DEFER_BLOCKING 0x0 ;  /* 0x0000000000007b1d */ /* 0x004fec0000010000 */
[----:B------:R-:W-:Y:S02]  /*0a90*/  BSSY.RECONVERGENT B1, `(.L_x_21) ;  /* 0x000000b000017945 */ /* 0x000fe40003800200 */
[----:B------:R-:W-:Y:S06]  /*0aa0*/  BAR.SYNC.DEFER_BLOCKING 0x0 ;  /* 0x0000000000007b1d */ /* 0x000fec0000010000 */
[----:B------:R2:W-:Y:S01]  /*0ab0*/  @!P0 STS [R4], RZ ;  /* 0x000000ff04008388 */ /* 0x0005e20000000800 */
[----:B------:R-:W-:Y:S01]  /*0ac0*/  NOP ;  /* 0x0000000000007918 */ /* 0x000fe20000000000 */
[----:B------:R-:W-:Y:S05]  /*0ad0*/  @P3 BRA `(.L_x_22) ;  /* 0x0000000000183947 */ /* 0x000fea0003800000 */
[----:B-1-345:R-:W1:Y:S01]  /*0ae0*/  LDS R2, [UR8+0x8] ;  /* 0x00000808ff027984 */ /* 0x03ae620008000800 */
[----:B------:R-:W3:Y:S01]  /*0af0*/  LDC.64 R8, c[0x0][0x388] ;  /* 0x0000e200ff087b82 */ /* 0x000ee20000000a00 */
[----:B------:R-:W-:Y:S02]  /*0b00*/  IMAD.MOV.U32 R3, RZ, RZ, 0x70 ;  /* 0x00000070ff037424 */ /* 0x000fe400078e00ff */
[----:B---3--:R3:W-:Y:S03]  /*0b10*/  STS.64 [UR8], R8 ;  /* 0x00000008ff007988 */ /* 0x0087e60008000a08 */
[----:B-1----:R-:W-:-:S05]  /*0b20*/  LOP3.LUT R2, R2, 0x10, R3, 0xd8, !PT ;  /* 0x0000001002027812 */ /* 0x002fca00078ed803 */
[----:B------:R3:W-:Y:S02]  /*0b30*/  STS [UR8+0x8], R2 ;  /* 0x00000802ff007988 */ /* 0x0007e40008000808 */
.L_x_22:
[----:B-1----:R-:W-:Y:S05]  /*0b40*/  BSYNC.RECONVERGENT B1 ;  /* 0x0000000000017941 */ /* 0x002fea0003800200 */
.L_x_21:
[----:B------:R-:W-:Y:S04]  /*0b50*/  BSSY.RECONVERGENT B2, `(.L_x_23) ;  /* 0x000000f000027945 */ /* 0x000fe80003800200 */
[----:B------:R-:W-:Y:S04]  /*0b60*/  BSSY.RELIABLE B1, `(.L_x_24) ;  /* 0x000000c000017945 */ /* 0x000fe80003800100 */
[----:B------:R-:W-:Y:S05]  /*0b70*/  @P3 BRA `(.L_x_25) ;  /* 0x0000000000283947 */ /* 0x000fea0003800000 */
[----:B---345:R-:W1:Y:S01]  /*0b80*/  LDS R2, [UR8+0x34] ;  /* 0x00003408ff027984 */ /* 0x038e620008000800 */
[----:B------:R-:W-:Y:S01]  /*0b90*/  IMAD.MOV.U32 R3, RZ, RZ, 0x3f000000 ;  /* 0x3f000000ff037424 */ /* 0x000fe200078e00ff */
[----:B------:R-:W-:Y:S05]  /*0ba0*/  @P3 BREAK.RELIABLE B1 ;  /* 0x0000000000013942 */ /* 0x000fea0003800100 */
[----:B-1----:R-:W-:-:S05]  /*0bb0*/  LOP3.LUT R2, R2, 0xff000000, R3, 0xb8, !PT ;  /* 0xff00000002027812 */ /* 0x002fca00078eb803 */
[----:B------:R1:W-:Y:S01]  /*0bc0*/  STS [UR8+0x34], R2 ;  /* 0x00003402ff007988 */ /* 0x0003e20008000808 */
[----:B------:R-:W-:Y:S05]  /*0bd0*/  @P3 BRA `(.L_x_26) ;  /* 0x0000000000183947 */ /* 0x000fea0003800000 */
[----:B-1----:R-:W1:Y:S01]  /*0be0*/  LDS R2, [UR8+0x38] ;  /* 0x00003808ff027984 */ /* 0x002e620008000800 */
[----:B------:R-:W-:-:S05]  /*0bf0*/  IMAD.MOV.U32 R3, RZ, RZ, 0xff ;  /* 0x000000ffff037424 */ /* 0x000fca00078e00ff */
[----:B-1----:R-:W-:-:S05]  /*0c00*/  LOP3.LUT R2, R2, 0xff, R3, 0xb8, !PT ;  /* 0x000000ff02027812 */ /* 0x002fca00078eb803 */
[----:B------:R1:W-:Y:S02]  /*0c10*/  STS [UR8+0x38], R2 ;  /* 0x00003802ff007988 */ /* 0x0003e40008000808 */
.L_x_25:
[----:B------:R-:W-:Y:S05]  /*0c20*/  BSYNC.RELIABLE B1 ;  /* 0x0000000000017941 */ /* 0x000fea0003800100 */
.L_x_24:
[----:B------:R1:W-:Y:S02]  /*0c30*/  @!P3 STS [UR8+0x20], R5 ;  /* 0x00002005ff00b988 */ /* 0x0003e40008000808 */
.L_x_26:
[----:B------:R-:W-:Y:S05]  /*0c40*/  BSYNC.RECONVERGENT B2 ;  /* 0x0000000000027941 */ /* 0x000fea0003800200 */
.L_x_23:
[----:B------:R-:W-:Y:S05]  /*0c50*/  WARPSYNC.ALL ;  /* 0x0000000000007948 */ /* 0x000fea0003800000 */
[----:B------:R-:W-:Y:S01]  /*0c60*/  NOP ;  /* 0x0000000000007918 */ /* 0x000fe20000000000 */
[----:B-1----:R-:W1:Y:S01]  /*0c70*/  LDC R5, c[0x0][0x39c] ;  /* 0x0000e700ff057b82 */ /* 0x002e620000000800 */
[----:B------:R-:W-:Y:S01]  /*0c80*/  BSSY.RECONVERGENT B2, `(.L_x_27) ;  /* 0x000000b000027945 */ /* 0x000fe20003800200 */
[----:B-1----:R-:W-:-:S03]  /*0c90*/  VIADD R5, R5, 0xffffffff ;  /* 0xffffffff05057836 */ /* 0x002fc60000000000 */
[----:B------:R-:W-:Y:S05]  /*0ca0*/  @P3 BRA `(.L_x_28) ;  /* 0x0000000000203947 */ /* 0x000fea0003800000 */
[----:B---345:R-:W1:Y:S01]  /*0cb0*/  LDS R2, [UR8+0x1c] ;  /* 0x00001c08ff027984 */ /* 0x038e620008000800 */
[----:B------:R-:W3:Y:S03]  /*0cc0*/  LDC.64 R8, c[0x0][0x3b0] ;  /* 0x0000ec00ff087b82 */ /* 0x000ee60000000a00 */
[----:B------:R4:W-:Y:S01]  /*0cd0*/  STS [UR8+0x24], R5 ;  /* 0x00002405ff007988 */ /* 0x0009e20008000808 */
[--C-:B---3--:R-:W-:Y:S02]  /*0ce0*/  SHF.R.U32.HI R7, RZ, 0x4, R9.reuse ;  /* 0x00000004ff077819 */ /* 0x108fe40000011609 */
[----:B------:R-:W-:-:S05]  /*0cf0*/  SHF.R.U64 R3, R8, 0x4, R9 ;  /* 0x0000000408037819 */ /* 0x000fca0000001209 */
[----:B------:R4:W-:Y:S01]  /*0d00*/  STS [UR8+0xc], R3 ;  /* 0x00000c03ff007988 */ /* 0x0009e20008000808 */
[----:B-1----:R-:W-:-:S05]  /*0d10*/  LOP3.LUT R2, R2, 0xf, R7, 0xb8, !PT ;  /* 0x0000000f02027812 */ /* 0x002fca00078eb807 */
[----:B------:R4:W-:Y:S02]  /*0d20*/  STS [UR8+0x1c], R2 ;  /* 0x00001c02ff007988 */ /* 0x0009e40008000808 */
.L_x_28:
[----:B------:R-:W-:Y:S05]  /*0d30*/  BSYNC.RECONVERGENT B2 ;  /* 0x0000000000027941 */ /* 0x000fea0003800200 */
.L_x_27:
[----:B------:R-:W-:Y:S04]  /*0d40*/  BSSY.RECONVERGENT B3, `(.L_x_29) ;  /* 0x000001d000037945 */ /* 0x000fe80003800200 */
[----:B------:R-:W-:Y:S04]  /*0d50*/  BSSY.RELIABLE B2, `(.L_x_30) ;  /* 0x0000018000027945 */ /* 0x000fe80003800100 */
[----:B------:R-:W-:Y:S05]  /*0d60*/  @P3 BRA `(.L_x_31) ;  /* 0x00000000001c3947 */ /* 0x000fea0003800000 */
[----:B---345:R-:W1:Y:S02]  /*0d70*/  LDS R2, [UR8+0x34] ;  /* 0x00003408ff027984 */ /* 0x038e640008000800 */
[----:B-1----:R-:W-:-:S05]  /*0d80*/  LOP3.LUT R2, R2, 0x7, RZ, 0xb8, !PT ;  /* 0x0000000702027812 */ /* 0x002fca00078eb8ff */
[----:B------:R1:W-:Y:S01]  /*0d90*/  STS [UR8+0x34], R2 ;  /* 0x00003402ff007988 */ /* 0x0003e20008000808 */
[----:B------:R-:W-:Y:S05]  /*0da0*/  @P3 BRA `(.L_x_32) ;  /* 0x00000000001c3947 */ /* 0x000fea0003800000 */
[----:B-1----:R-:W1:Y:S02]  /*0db0*/  LDS R2, [UR8+0x34] ;  /* 0x00003408ff027984 */ /* 0x002e640008000800 */
[----:B-1----:R-:W-:-:S05]  /*0dc0*/  LOP3.LUT R2, R2, 0x38, RZ, 0xb8, !PT ;  /* 0x0000003802027812 */ /* 0x002fca00078eb8ff */
[----:B------:R1:W-:Y:S02]  /*0dd0*/  STS [UR8+0x34], R2 ;  /* 0x00003402ff007988 */ /* 0x0003e40008000808 */
.L_x_31:
[----:B------:R-:W-:Y:S05]  /*0de0*/  @P3 BRA `(.L_x_33) ;  /* 0x00000000001c3947 */ /* 0x000fea0003800000 */
[----:B-1-345:R-:W1:Y:S02]  /*0df0*/  LDS R2, [UR8+0x8] ;  /* 0x00000808ff027984 */ /* 0x03ae640008000800 */
[----:B-1----:R-:W-:-:S05]  /*0e00*/  LOP3.LUT R2, R2, 0x780, RZ, 0xb8, !PT ;  /* 0x0000078002027812 */ /* 0x002fca00078eb8ff */
[----:B------:R3:W-:Y:S02]  /*0e10*/  STS [UR8+0x8], R2 ;  /* 0x00000802ff007988 */ /* 0x0007e40008000808 */
.L_x_32:
[----:B------:R-:W-:Y:S05]  /*0e20*/  @P3 BRA `(.L_x_34) ;  /* 0x0000000000283947 */ /* 0x000fea0003800000 */
[----:B-1-3--:R-:W1:Y:S02]  /*0e30*/  LDS R2, [UR8+0x8] ;  /* 0x00000808ff027984 */ /* 0x00ae640008000800 */
[----:B-1----:R-:W-:-:S05]  /*0e40*/  LOP3.LUT R2, R2, 0x1800, RZ, 0xb8, !PT ;  /* 0x0000180002027812 */ /* 0x002fca00078eb8ff */
[----:B------:R1:W-:Y:S02]  /*0e50*/  STS [UR8+0x8], R2 ;  /* 0x00000802ff007988 */ /* 0x0003e40008000808 */
.L_x_33:
[----:B------:R-:W-:Y:S05]  /*0e60*/  @P3 BREAK.RELIABLE B2 ;  /* 0x0000000000023942 */ /* 0x000fea0003800100 */
[----:B------:R-:W-:Y:S05]  /*0e70*/  @P3 BRA `(.L_x_35) ;  /* 0x0000000000243947 */ /* 0x000fea0003800000 */
[----:B-1-345:R-:W1:Y:S01]  /*0e80*/  LDS R2, [UR8+0x8] ;  /* 0x00000808ff027984 */ /* 0x03ae620008000800 */
[----:B------:R-:W-:-:S05]  /*0e90*/  IMAD.MOV.U32 R3, RZ, RZ, 0x6000 ;  /* 0x00006000ff037424 */ /* 0x000fca00078e00ff */
[----:B-1----:R-:W-:-:S04]  /*0ea0*/  LOP3.LUT R2, R2, 0x4000, R3, 0xd8, !PT ;  /* 0x0000400002027812 */ /* 0x002fc800078ed803 */
[----:B------:R-:W-:-:S05]  /*0eb0*/  LOP3.LUT R2, R2, 0x400000, RZ, 0xb8, !PT ;  /* 0x0040000002027812 */ /* 0x000fca00078eb8ff */
[----:B------:R4:W-:Y:S02]  /*0ec0*/  STS [UR8+0x8], R2 ;  /* 0x00000802ff007988 */ /* 0x0009e40008000808 */
.L_x_34:
[----:B------:R-:W-:Y:S05]  /*0ed0*/  BSYNC.RELIABLE B2 ;  /* 0x0000000000027941 */ /* 0x000fea0003800100 */
.L_x_30:
[----:B-1-34-:R-:W1:Y:S02]  /*0ee0*/  @!P3 LDS R2, [UR8+0x8] ;  /* 0x00000808ff02b984 */ /* 0x01ae640008000800 */
[----:B-1----:R-:W-:-:S05]  /*0ef0*/  @!P3 LOP3.LUT R2, R2, 0x8000, RZ, 0xb8, !PT ;  /* 0x000080000202b812 */ /* 0x002fca00078eb8ff */
[----:B------:R1:W-:Y:S02]  /*0f00*/  @!P3 STS [UR8+0x8], R2 ;  /* 0x00000802ff00b988 */ /* 0x0003e40008000808 */
.L_x_35:
[----:B------:R-:W-:Y:S05]  /*0f10*/  BSYNC.RECONVERGENT B3 ;  /* 0x0000000000037941 */ /* 0x000fea0003800200 */
.L_x_29:
[----:B------:R-:W-:Y:S05]  /*0f20*/  WARPSYNC.ALL ;  /* 0x0000000000007948 */ /* 0x000fea0003800000 */
[----:B------:R-:W-:Y:S01]  /*0f30*/  NOP ;  /* 0x0000000000007918 */ /* 0x000fe20000000000 */
[----:B------:R-:W-:-:S04]  /*0f40*/  UIADD3 UR5, UPT, UPT, UR4, 0x80, URZ ;  /* 0x0000008004057890 */ /* 0x000fc8000fffe0ff */
[----:B------:R-:W-:-:S04]  /*0f50*/  UIADD3 UR26, UP0, UPT, UR5, UR20, URZ ;  /* 0x00000014051a7290 */ /* 0x000fc8000ff1e0ff */
[----:B------:R-:W-:Y:S01]  /*0f60*/  ULEA.HI.X.SX32 UR27, UR5, UR21, 0x1, UP0 ;  /* 0x00000015051b7291 */ /* 0x000fe200080f0eff */
[----:B------:R-:W-:Y:S11]  /*0f70*/  @P0 BRA `(.L_x_36) ;  /* 0x0000000000300947 */ /* 0x000ff60003800000 */
[----:B-1-345:R-:W1:Y:S01]  /*0f80*/  S2R R2, SR_LANEID ;  /* 0x0000000000027919 */ /* 0x03ae620000000000 */
[----:B------:R-:W-:Y:S05]  /*0f90*/  WARPSYNC.ALL ;  /* 0x0000000000007948 */ /* 0x000fea0003800000 */
[----:B------:R-:W-:Y:S01]  /*0fa0*/  NOP ;  /* 0x0000000000007918 */ /* 0x000fe20000000000 */
[----:B-1----:R-:W-:-:S05]  /*0fb0*/  IMAD.SHL.U32 R8, R2, 0x4, RZ ;  /* 0x0000000402087824 */ /* 0x002fca00078e00ff */
[----:B------:R-:W1:Y:S01]  /*0fc0*/  LDS R7, [R8+UR8] ;  /* 0x0000000808077984 */ /* 0x000e620008000800 */
[----:B------:R-:W-:-:S05]  /*0fd0*/  IADD3 R2, P1, PT, R8, UR26, RZ ;  /* 0x0000001a08027c10 */ /* 0x000fca000ff3e0ff */
[----:B------:R-:W-:-:S05]  /*0fe0*/  IMAD.X R3, RZ, RZ, UR27, P1 ;  /* 0x0000001bff037e24 */ /* 0x000fca00088e06ff */
[----:B-1----:R1:W3:Y:S01]  /*0ff0*/  ATOMG.E.EXCH.STRONG.GPU PT, RZ, [R2], R7 ;  /* 0x0000000702ff73a8 */ /* 0x0022e200041ee100 */
[----:B------:R-:W-:-:S04]  /*1000*/  DEPBAR {5,4,3,2,1,0} ;  /* 0x0000003f0000791a */ /* 0x000fc80000000000 */
[----:B------:R-:W4:Y:S02]  /*1010*/  CCTL.E.C.LDCU.IV.DEEP [UR26] ;  /* 0x000000001a007540 */ /* 0x000f240009c08000 */
[----:B----4-:R1:W-:Y:S01]  /*1020*/  UTMACCTL.IV [UR26] ;  /* 0x000000001a0079b9 */ /* 0x0103e20008000000 */
[----:B------:R-:W-:Y:S01]  /*1030*/  NOP ;  /* 0x0000000000007918 */ /* 0x000fe20000000000 */
.L_x_36:
[----:B------:R-:W-:Y:S05]  /*1040*/  @P0 BRA `(.L_x_37) ;  /* 0x00000000000c0947 */ /* 0x000fea0003800000 */
[----:B------:R0:W-:Y:S01]  /*1050*/  UTMACMDFLUSH ;  /* 0x00000000000079b7 */ /* 0x0001e20000000000 */
[----:B------:R-:W-:Y:S05]  /*1060*/  @P0 BRA `(.L_x_37) ;  /* 0x0000000000040947 */ /* 0x000fea0003800000 */
[----:B------:R-:W-:-:S04]  /*1070*/  DEPBAR.LE SB0, 0x0 ;  /* 0x000080000000791a */ /* 0x000fc80000000000 */
.L_x_37:
[----:B------:R-:W-:Y:S05]  /*1080*/  WARPSYNC.ALL ;  /* 0x0000000000007948 */ /* 0x000fea0003800000 */
[----:B------:R-:W-:Y:S01]  /*1090*/  NOP ;  /* 0x0000000000007918 */ /* 0x000fe20000000000 */
[----:B---3--:R-:W-:Y:S06]  /*10a0*/  BAR.SYNC.DEFER_BLOCKING 0x0 ;  /* 0x0000000000007b1d */ /* 0x008fec0000010000 */
[----:B------:R-:W-:Y:S02]  /*10b0*/  BSSY.RECONVERGENT B3, `(.L_x_38) ;  /* 0x000000b000037945 */ /* 0x000fe40003800200 */
[----:B------:R-:W-:Y:S06]  /*10c0*/  BAR.SYNC.DEFER_BLOCKING 0x0 ;  /* 0x0000000000007b1d */ /* 0x000fec0000010000 */
[----:B------:R3:W-:Y:S01]  /*10d0*/  @!P0 STS [R4], RZ ;  /* 0x000000ff04008388 */ /* 0x0007e20000000800 */
[----:B------:R-:W-:Y:S01]  /*10e0*/  NOP ;  /* 0x0000000000007918 */ /* 0x000fe20000000000 */
[----:B------:R-:W-:Y:S05]  /*10f0*/  @P3 BRA `(.L_x_39) ;  /* 0x0000000000183947 */ /* 0x000fea0003800000 */
[----:B-1--45:R-:W1:Y:S01]  /*1100*/  LDS R2, [UR8+0x8] ;  /* 0x00000808ff027984 */ /* 0x032e620008000800 */
[----:B------:R-:W4:Y:S01]  /*1110*/  LDC.64 R8, c[0x0][0x390] ;  /* 0x0000e400ff087b82 */ /* 0x000f220000000a00 */
[----:B------:R-:W-:Y:S02]  /*1120*/  IMAD.MOV.U32 R3, RZ, RZ, 0x70 ;  /* 0x00000070ff037424 */ /* 0x000fe400078e00ff */
[----:B----4-:R4:W-:Y:S03]  /*1130*/  STS.64 [UR8], R8 ;  /* 0x00000008ff007988 */ /* 0x0109e60008000a08 */
[----:B-1----:R-:W-:-:S05]  /*1140*/  LOP3.LUT R2, R2, 0x10, R3, 0xd8, !PT ;  /* 0x0000001002027812 */ /* 0x002fca00078ed803 */
[----:B------:R4:W-:Y:S02]  /*1150*/  STS [UR8+0x8], R2 ;  /* 0x00000802ff007988 */ /* 0x0009e40008000808 */
.L_x_39:
[----:B-1----:R-:W-:Y:S05]  /*1160*/  BSYNC.RECONVERGENT B3 ;  /* 0x0000000000037941 */ /* 0x002fea0003800200 */
.L_x_38:
[----:B------:R-:W-:Y:S04]  /*1170*/  BSSY.RECONVERGENT B4, `(.L_x_40) ;  /* 0x0000033000047945 */ /* 0x000fe80003800200 */
[----:B------:R-:W-:Y:S04]  /*1180*/  BSSY.RELIABLE B3, `(.L_x_41) ;  /* 0x000002e000037945 */ /* 0x000fe80003800100 */
[----:B------:R-:W-:Y:S05]  /*1190*/  @P3 BRA `(.L_x_42) ;  /* 0x0000000000243947 */ /* 0x000fea0003800000 */
[----:B----45:R-:W1:Y:S01]  /*11a0*/  LDS R2, [UR8+0x34] ;  /* 0x00003408ff027984 */ /* 0x030e620008000800 */
[----:B------:R-:W-:-:S05]  /*11b0*/  IMAD.MOV.U32 R3, RZ, RZ, 0x7f000000 ;  /* 0x7f000000ff037424 */ /* 0x000fca00078e00ff */
[----:B-1----:R-:W-:-:S05]  /*11c0*/  LOP3.LUT R2, R2, 0xff000000, R3, 0xb8, !PT ;  /* 0xff00000002027812 */ /* 0x002fca00078eb803 */
[----:B------:R1:W-:Y:S01]  /*11d0*/  STS [UR8+0x34], R2 ;  /* 0x00003402ff007988 */ /* 0x0003e20008000808 */
[----:B------:R-:W-:Y:S05]  /*11e0*/  @P3 BRA `(.L_x_43) ;  /* 0x0000000000183947 */ /* 0x000fea0003800000 */
[----:B-1----:R-:W1:Y:S01]  /*11f0*/  LDS R2, [UR8+0x38] ;  /* 0x00003808ff027984 */ /* 0x002e620008000800 */
[----:B------:R-:W-:-:S05]  /*1200*/  IMAD.MOV.U32 R3, RZ, RZ, 0x3f ;  /* 0x0000003fff037424 */ /* 0x000fca00078e00ff */
[----:B-1----:R-:W-:-:S05]  /*1210*/  LOP3.LUT R2, R2, 0xff, R3, 0xb8, !PT ;  /* 0x000000ff02027812 */ /* 0x002fca00078eb803 */
[----:B------:R1:W-:Y:S02]  /*1220*/  STS [UR8+0x38], R2 ;  /* 0x00003802ff007988 */ /* 0x0003e40008000808 */
.L_x_42:
[----:B------:R-:W-:Y:S05]  /*1230*/  @P3 BRA `(.L_x_44) ;  /* 0x00000000000c3947 */ /* 0x000fea0003800000 */
[----:B------:R1:W-:Y:S02]  /*1240*/  STS [UR8+0x20], R5 ;  /* 0x00002005ff007988 */ /* 0x0003e40008000808 */
.L_x_43:
[----:B------:R-:W-:Y:S05]  /*1250*/  @P3 BRA `(.L_x_45) ;  /* 0x0000000000243947 */ /* 0x000fea0003800000 */
[----:B------:R1:W-:Y:S02]  /*1260*/  STS [UR8+0x24], R6 ;  /* 0x00002406ff007988 */ /* 0x0003e40008000808 */
.L_x_44:
[----:B------:R-:W-:Y:S05]  /*1270*/  @P3 BRA `(.L_x_46) ;  /* 0x00000000002c3947 */ /* 0x000fea0003800000 */
[----:B-1--45:R-:W1:Y:S01]  /*1280*/  LDS R2, [UR8+0x1c] ;  /* 0x00001c08ff027984 */ /* 0x032e620008000800 */
[----:B------:R-:W4:Y:S02]  /*1290*/  LDC.64 R6, c[0x0][0x3b8] ;  /* 0x0000ee00ff067b82 */ /* 0x000f240000000a00 */
[--C-:B----4-:R-:W-:Y:S02]  /*12a0*/  SHF.R.U32.HI R5, RZ, 0x4, R7.reuse ;  /* 0x00000004ff057819 */ /* 0x110fe40000011607 */
[----:B------:R-:W-:-:S05]  /*12b0*/  SHF.R.U64 R3, R6, 0x4, R7 ;  /* 0x0000000406037819 */ /* 0x000fca0000001207 */
[----:B------:R4:W-:Y:S01]  /*12c0*/  STS [UR8+0xc], R3 ;  /* 0x00000c03ff007988 */ /* 0x0009e20008000808 */
[----:B-1----:R-:W-:-:S05]  /*12d0*/  LOP3.LUT R2, R2, 0xf, R5, 0xb8, !PT ;  /* 0x0000000f02027812 */ /* 0x002fca00078eb805 */
[----:B------:R4:W-:Y:S02]  /*12e0*/  STS [UR8+0x1c], R2 ;  /* 0x00001c02ff007988 */ /* 0x0009e40008000808 */
.L_x_45:
[----:B------:R-:W-:Y:S05]  /*12f0*/  @P3 BRA `(.L_x_47) ;  /* 0x00000000001c3947 */ /* 0x000fea0003800000 */
[----:B-1--45:R-:W1:Y:S02]  /*1300*/  LDS R2, [UR8+0x34] ;  /* 0x00003408ff027984 */ /* 0x032e640008000800 */
[----:B-1----:R-:W-:-:S05]  /*1310*/  LOP3.LUT R2, R2, 0x7, RZ, 0xb8, !PT ;  /* 0x0000000702027812 */ /* 0x002fca00078eb8ff */
[----:B------:R1:W-:Y:S02]  /*1320*/  STS [UR8+0x34], R2 ;  /* 0x00003402ff007988 */ /* 0x0003e40008000808 */
.L_x_46:
[----:B------:R-:W-:Y:S05]  /*1330*/  @P3 BRA `(.L_x_48) ;  /* 0x00000000001c3947 */ /* 0x000fea0003800000 */
[----:B-1--45:R-:W1:Y:S02]  /*1340*/  LDS R2, [UR8+0x34] ;  /* 0x00003408ff027984 */ /* 0x032e640008000800 */
[----:B-1----:R-:W-:-:S05]  /*1350*/  LOP3.LUT R2, R2, 0x38, RZ, 0xb8, !PT ;  /* 0x0000003802027812 */ /* 0x002fca00078eb8ff */
[----:B------:R1:W-:Y:S02]  /*1360*/  STS [UR8+0x34], R2 ;  /* 0x00003402ff007988 */ /* 0x0003e40008000808 */
.L_x_47:
[----:B------:R-:W-:Y:S05]  /*1370*/  @P3 BRA `(.L_x_49) ;  /* 0x00000000001c3947 */ /* 0x000fea0003800000 */
[----:B-1--45:R-:W1:Y:S02]  /*1380*/  LDS R2, [UR8+0x8] ;  /* 0x00000808ff027984 */ /* 0x032e640008000800 */
[----:B-1----:R-:W-:-:S05]  /*1390*/  LOP3.LUT R2, R2, 0x780, RZ, 0xb8, !PT ;  /* 0x0000078002027812 */ /* 0x002fca00078eb8ff */
[----:B------:R1:W-:Y:S02]  /*13a0*/  STS [UR8+0x8], R2 ;  /* 0x00000802ff007988 */ /* 0x0003e40008000808 */
.L_x_48:
[----:B------:R-:W-:Y:S05]  /*13b0*/  @P3 BRA `(.L_x_50) ;  /* 0x0000000000283947 */ /* 0x000fea0003800000 */
[----:B-1--45:R-:W1:Y:S02]  /*13c0*/  LDS R2, [UR8+0x8] ;  /* 0x00000808ff027984 */ /* 0x032e640008000800 */
[----:B-1----:R-:W-:-:S05]  /*13d0*/  LOP3.LUT R2, R2, 0x1800, RZ, 0xb8, !PT ;  /* 0x0000180002027812 */ /* 0x002fca00078eb8ff */
[----:B------:R1:W-:Y:S02]  /*13e0*/  STS [UR8+0x8], R2 ;  /* 0x00000802ff007988 */ /* 0x0003e40008000808 */
.L_x_49:
[----:B------:R-:W-:Y:S05]  /*13f0*/  @P3 BREAK.RELIABLE B3 ;  /* 0x0000000000033942 */ /* 0x000fea0003800100 */
[----:B------:R-:W-:Y:S05]  /*1400*/  @P3 BRA `(.L_x_51) ;  /* 0x0000000000243947 */ /* 0x000fea0003800000 */
[----:B-1--45:R-:W1:Y:S01]  /*1410*/  LDS R2, [UR8+0x8] ;  /* 0x00000808ff027984 */ /* 0x032e620008000800 */
[----:B------:R-:W-:-:S05]  /*1420*/  IMAD.MOV.U32 R3, RZ, RZ, 0x6000 ;  /* 0x00006000ff037424 */ /* 0x000fca00078e00ff */
[----:B-1----:R-:W-:-:S04]  /*1430*/  LOP3.LUT R2, R2, 0x6000, R3, 0xd8, !PT ;  /* 0x0000600002027812 */ /* 0x002fc800078ed803 */
[----:B------:R-:W-:-:S05]  /*1440*/  LOP3.LUT R2, R2, 0x400000, RZ, 0xb8, !PT ;  /* 0x0040000002027812 */ /* 0x000fca00078eb8ff */
[----:B------:R1:W-:Y:S02]  /*1450*/  STS [UR8+0x8], R2 ;  /* 0x00000802ff007988 */ /* 0x0003e40008000808 */
.L_x_50:
[----:B------:R-:W-:Y:S05]  /*1460*/  BSYNC.RELIABLE B3 ;  /* 0x0000000000037941 */ /* 0x000fea0003800100 */
.L_x_41:
[----:B-1--45:R-:W1:Y:S02]  /*1470*/  @!P3 LDS R2, [UR8+0x8] ;  /* 0x00000808ff02b984 */ /* 0x032e640008000800 */
[----:B-1----:R-:W-:-:S05]  /*1480*/  @!P3 LOP3.LUT R2, R2, 0x8000, RZ, 0xb8, !PT ;  /* 0x000080000202b812 */ /* 0x002fca00078eb8ff */
[----:B------:R1:W-:Y:S02]  /*1490*/  @!P3 STS [UR8+0x8], R2 ;  /* 0x00000802ff00b988 */ /* 0x0003e40008000808 */
.L_x_51:
[----:B------:R-:W-:Y:S05]  /*14a0*/  BSYNC.RECONVERGENT B4 ;  /* 0x0000000000047941 */ /* 0x000fea0003800200 */
.L_x_40:
[----:B------:R-:W-:Y:S05]  /*14b0*/  WARPSYNC.ALL ;  /* 0x0000000000007948 */ /* 0x000fea0003800000 */
[----:B------:R-:W-:Y:S01]  /*14c0*/  NOP ;  /* 0x0000000000007918 */ /* 0x000fe20000000000 */
[----:B------:R-:W-:-:S04]  /*14d0*/  UIADD3 UR4, UPT, UPT, UR4, 0x100, URZ ;  /* 0x0000010004047890 */ /* 0x000fc8000fffe0ff */
[----:B------:R-:W-:-:S04]  /*14e0*/  UIADD3 UR20, UP0, UPT, UR4, UR20, URZ ;  /* 0x0000001404147290 */ /* 0x000fc8000ff1e0ff */
[----:B------:R-:W-:Y:S01]  /*14f0*/  ULEA.HI.X.SX32 UR21, UR4, UR21, 0x1, UP0 ;  /* 0x0000001504157291 */ /* 0x000fe200080f0eff */
[----:B------:R-:W-:Y:S11]  /*1500*/  @P0 BRA `(.L_x_52) ;  /* 0x0000000000300947 */ /* 0x000ff60003800000 */
[----:B-1--45:R-:W1:Y:S01]  /*1510*/  S2R R2, SR_LANEID ;  /* 0x0000000000027919 */ /* 0x032e620000000000 */
[----:B------:R-:W-:Y:S05]  /*1520*/  WARPSYNC.ALL ;  /* 0x0000000000007948 */ /* 0x000fea0003800000 */
[----:B------:R-:W-:Y:S01]  /*1530*/  NOP ;  /* 0x0000000000007918 */ /* 0x000fe20000000000 */
[----:B-123--:R-:W-:-:S05]  /*1540*/  IMAD.SHL.U32 R4, R2, 0x4, RZ ;  /* 0x0000000402047824 */ /* 0x00efca00078e00ff */
        /* <DEDUP_REMOVED lines=8> */
.L_x_52:
[----:B------:R-:W-:Y:S05]  /*15d0*/  @P0 BRA `(.L_x_53) ;  /* 0x00000000000c0947 */ /* 0x000fea0003800000 */
[----:B------:R0:W-:Y:S01]  /*15e0*/  UTMACMDFLUSH ;  /* 0x00000000000079b7 */ /* 0x0001e20000000000 */
[----:B------:R-:W-:Y:S05]  /*15f0*/  @P0 BRA `(.L_x_53) ;  /* 0x0000000000040947 */ /* 0x000fea0003800000 */
[----:B------:R-:W-:-:S04]  /*1600*/  DEPBAR.LE SB0, 0x0 ;  /* 0x000080000000791a */ /* 0x000fc80000000000 */
.L_x_53:
[----:B------:R-:W-:Y:S05]  /*1610*/  WARPSYNC.ALL ;  /* 0x0000000000007948 */ /* 0x000fea0003800000 */
[----:B------:R-:W-:Y:S01]  /*1620*/  NOP ;  /* 0x0000000000007918 */ /* 0x000fe20000000000 */
[----:B--2---:R-:W-:Y:S01]  /*1630*/  BAR.SYNC.DEFER_BLOCKING 0x0 ;  /* 0x0000000000007b1d */ /* 0x004fe20000010000 */
[----:B-1--45:R-:W-:Y:S01]  /*1640*/  SHF.R.U32.HI R2, RZ, 0x5, R0 ;  /* 0x00000005ff027819 */ /* 0x032fe20000011600 */
[----:B------:R-:W-:-:S03]  /*1650*/  USHF.L.U32 UR15, UR15, 0x8, URZ ;  /* 0x000000080f0f7899 */ /* 0x000fc600080006ff */
[----:B------:R-:W-:Y:S01]  /*1660*/  R2UR UR22, R2 ;  /* 0x00000000021672ca */ /* 0x000fe200000e0000 */
[----:B------:R-:W-:Y:S01]  /*1670*/  VOTEU.ALL UP0, P3 ;  /* 0x0000000000ff7886 */ /* 0x000fe20001800000 */
[----:B------:R-:W-:Y:S01]  /*1680*/  UMOV UR4, 0x1 ;  /* 0x0000000100047882 */ /* 0x000fe20000000000 */
[----:B------:R-:W-:Y:S01]  /*1690*/  VOTEU.ALL UP1, P3 ;  /* 0x0000000000ff7886 */ /* 0x000fe20001820000 */
[----:B------:R-:W-:Y:S02]  /*16a0*/  BSSY.RECONVERGENT B4, `(.L_x_54) ;  /* 0x0000018000047945 */ /* 0x000fe40003800200 */
[----:B------:R-:W-:-:S04]  /*16b0*/  @!UP0 UIADD3 UR10, UPT, UPT, -UR4, 0x100000, URZ ;  /* 0x00100000040a8890 */ /* 0x000fc8000fffe1ff */
[----:B------:R-:W-:Y:S02]  /*16c0*/  @!UP0 USHF.L.U32 UR11, UR10, 0xb, URZ ;  /* 0x0000000b0a0b8899 */ /* 0x000fe400080006ff */
[----:B------:R-:W-:Y:S02]  /*16d0*/  @!UP0 USHF.L.U32 UR10, UR10, 0x1, URZ ;  /* 0x000000010a0a8899 */ /* 0x000fe400080006ff */
[----:B------:R-:W-:-:S04]  /*16e0*/  @!UP0 UIADD3 UR4, UPT, UPT, -UR4, 0x100000, URZ ;  /* 0x0010000004048890 */ /* 0x000fc8000fffe1ff */
[----:B------:R-:W-:Y:S02]  /*16f0*/  @!UP0 USHF.L.U32 UR5, UR4, 0xb, URZ ;  /* 0x0000000b04058899 */ /* 0x000fe400080006ff */
[----:B------:R-:W-:Y:S01]  /*1700*/  @!UP0 USHF.L.U32 UR4, UR4, 0x1, URZ ;  /* 0x0000000104048899 */ /* 0x000fe200080006ff */
[----:B------:R-:W-:Y:S01]  /*1710*/  VOTEU.ALL UP0, P3 ;  /* 0x0000000000ff7886 */ /* 0x000fe20001800000 */
[----:B------:R-:W1:Y:S04]  /*1720*/  FENCE.VIEW.ASYNC.S ;  /* 0x00000000000073c6 */ /* 0x000e680000000000 */
[----:B-1----:R1:W2:Y:S06]  /*1730*/  @!UP0 SYNCS.EXCH.64 URZ, [UR8+0xf000], UR10 ;  /* 0x00f0000a08ff85b2 */ /* 0x0022ac0008000100 */
[----:B------:R1:W2:Y:S02]  /*1740*/  @!UP1 SYNCS.EXCH.64 URZ, [UR8+0xf020], UR4 ;  /* 0x00f0200408ff95b2 */ /* 0x0002a40008000100 */
[----:B--2---:R-:W-:Y:S06]  /*1750*/  BAR.SYNC.DEFER_BLOCKING 0x0 ;  /* 0x0000000000007b1d */ /* 0x004fec0000010000 */
[----:B------:R-:W-:Y:S05]  /*1760*/  @P3 BRA `(.L_x_55) ;  /* 0x00000000002c3947 */ /* 0x000fea0003800000 */
[----:B-1----:R-:W-:Y:S02]  /*1770*/  UMOV UR4, 0x1 ;  /* 0x0000000100047882 */ /* 0x002fe40000000000 */
[----:B------:R-:W-:-:S04]  /*1780*/  UIADD3 UR10, UPT, UPT, -UR4, 0x100000, URZ ;  /* 0x00100000040a7890 */ /* 0x000fc8000fffe1ff */
[----:B------:R-:W-:Y:S02]  /*1790*/  USHF.L.U32 UR11, UR10, 0xb, URZ ;  /* 0x0000000b0a0b7899 */ /* 0x000fe400080006ff */
[----:B------:R-:W-:Y:S02]  /*17a0*/  USHF.L.U32 UR10, UR10, 0x1, URZ ;  /* 0x000000010a0a7899 */ /* 0x000fe400080006ff */
[----:B------:R-:W-:-:S04]  /*17b0*/  UIADD3 UR4, UPT, UPT, -UR4, 0x100000, URZ ;  /* 0x0010000004047890 */ /* 0x000fc8000fffe1ff */
[----:B------:R-:W-:Y:S02]  /*17c0*/  USHF.L.U32 UR5, UR4, 0xb, URZ ;  /* 0x0000000b04057899 */ /* 0x000fe400080006ff */
[----:B------:R-:W-:Y:S01]  /*17d0*/  USHF.L.U32 UR4, UR4, 0x1, URZ ;  /* 0x0000000104047899 */ /* 0x000fe200080006ff */
[----:B------:R-:W1:Y:S03]  /*17e0*/  FENCE.VIEW.ASYNC.S ;  /* 0x00000000000073c6 */ /* 0x000e660000000000 */
[----:B-1----:R2:W4:Y:S08]  /*17f0*/  SYNCS.EXCH.64 URZ, [UR8+0xf008], UR10 ;  /* 0x00f0080a08ff75b2 */ /* 0x0025300008000100 */
[----:B------:R2:W5:Y:S02]  /*1800*/  SYNCS.EXCH.64 URZ, [UR8+0xf028], UR4 ;  /* 0x00f0280408ff75b2 */ /* 0x0005640008000100 */
[----:B--2---:R-:W-:Y:S01]  /*1810*/  NOP ;  /* 0x0000000000007918 */ /* 0x004fe20000000000 */
.L_x_55:
[----:B-1----:R-:W-:Y:S05]  /*1820*/  BSYNC.RECONVERGENT B4 ;  /* 0x0000000000047941 */ /* 0x002fea0003800200 */
.L_x_54:
[----:B----45:R-:W-:Y:S01]  /*1830*/  BAR.SYNC.DEFER_BLOCKING 0x0 ;  /* 0x0000000000007b1d */ /* 0x030fe20000010000 */
[----:B------:R-:W-:Y:S01]  /*1840*/  UIADD3 UR12, UPT, UPT, UR8, 0xf020, URZ ;  /* 0x0000f020080c7890 */ /* 0x000fe2000fffe0ff */
[----:B------:R-:W-:Y:S01]  /*1850*/  ISETP.GE.AND P0, PT, R10, 0x1, PT ;  /* 0x000000010a00780c */ /* 0x000fe20003f06270 */
[----:B------:R-:W-:-:S03]  /*1860*/  USHF.L.U32 UR19, UR7, 0x6, URZ ;  /* 0x0000000607137899 */ /* 0x000fc600080006ff */
[----:B------:R-:W-:Y:S04]  /*1870*/  BSSY.RECONVERGENT B4, `(.L_x_56) ;  /* 0x000000d000047945 */ /* 0x000fe80003800200 */
[----:B------:R-:W-:Y:S05]  /*1880*/  @P3 BRA `(.L_x_57) ;  /* 0x00000000002c3947 */ /* 0x000fea0003800000 */
[----:B------:R-:W-:Y:S02]  /*1890*/  UMOV UR4, 0x1 ;  /* 0x0000000100047882 */ /* 0x000fe40000000000 */
[----:B------:R-:W-:-:S04]  /*18a0*/  UIADD3 UR10, UPT, UPT, -UR4, 0x100000, URZ ;  /* 0x00100000040a7890 */ /* 0x000fc8000fffe1ff */
[----:B------:R-:W-:Y:S02]  /*18b0*/  USHF.L.U32 UR11, UR10, 0xb, URZ ;  /* 0x0000000b0a0b7899 */ /* 0x000fe400080006ff */
[----:B------:R-:W-:Y:S02]  /*18c0*/  USHF.L.U32 UR10, UR10, 0x1, URZ ;  /* 0x000000010a0a7899 */ /* 0x000fe400080006ff */
[----:B------:R-:W-:-:S04]  /*18d0*/  UIADD3 UR4, UPT, UPT, -UR4, 0x100000, URZ ;  /* 0x0010000004047890 */ /* 0x000fc8000fffe1ff */
[----:B------:R-:W-:Y:S02]  /*18e0*/  USHF.L.U32 UR5, UR4, 0xb, URZ ;  /* 0x0000000b04057899 */ /* 0x000fe400080006ff */
[----:B------:R-:W-:Y:S01]  /*18f0*/  USHF.L.U32 UR4, UR4, 0x1, URZ ;  /* 0x0000000104047899 */ /* 0x000fe200080006ff */
[----:B------:R-:W1:Y:S03]  /*1900*/  FENCE.VIEW.ASYNC.S ;  /* 0x00000000000073c6 */ /* 0x000e660000000000 */
[----:B-1----:R1:W2:Y:S08]  /*1910*/  SYNCS.EXCH.64 URZ, [UR8+0xf010], UR10 ;  /* 0x00f0100a08ff75b2 */ /* 0x0022b00008000100 */
[----:B------:R1:W4:Y:S01]  /*1920*/  SYNCS.EXCH.64 URZ, [UR8+0xf030], UR4 ;  /* 0x00f0300408ff75b2 */ /* 0x0003220008000100 */
[----:B------:R-:W-:Y:S01]  /*1930*/  NOP ;  /* 0x0000000000007918 */ /* 0x000fe20000000000 */
.L_x_57:
[----:B-1----:R-:W-:Y:S05]  /*1940*/  BSYNC.RECONVERGENT B4 ;  /* 0x0000000000047941 */ /* 0x002fea0003800200 */
.L_x_56:
[----:B------:R-:W-:Y:S05]  /*1950*/  @!P0 BRA `(.L_x_58) ;  /* 0x0000000800148947 */ /* 0x000fea0003800000 */
[----:B--2-4-:R-:W-:Y:S01]  /*1960*/  BAR.SYNC.DEFER_BLOCKING 0x0 ;  /* 0x0000000000007b1d */ /* 0x014fe20000010000 */
[----:B------:R-:W-:Y:S01]  /*1970*/  ELECT P1, URZ, PT ;  /* 0x0000000000ff782f */ /* 0x000fe20003820000 */
[----:B------:R-:W-:Y:S01]  /*1980*/  @!P3 IMAD.MOV.U32 R2, RZ, RZ, 0x5000 ;  /* 0x00005000ff02b424 */ /* 0x000fe200078e00ff */
[----:B------:R-:W-:Y:S02]  /*1990*/  UIADD3 UR16, UPT, UPT, UR8, 0xc000, URZ ;  /* 0x0000c00008107890 */ /* 0x000fe4000fffe0ff */
[----:B------:R-:W-:Y:S02]  /*19a0*/  ISETP.LT.U32.AND P1, PT, R68, 0x20, P1 ;  /* 0x000000204400780c */ /* 0x000fe40000f21070 */
[----:B------:R-:W-:Y:S01]  /*19b0*/  ELECT P0, URZ, PT ;  /* 0x0000000000ff782f */ /* 0x000fe20003800000 */
[----:B------:R-:W-:-:S03]  /*19c0*/  UMOV UR11, UR15 ;  /* 0x0000000f000b7c82 */ /* 0x000fc60008000000 */
[----:B------:R-:W-:-:S07]  /*19d0*/  ISETP.LT.U32.AND P0, PT, R68, 0x20, P0 ;  /* 0x000000204400780c */ /* 0x000fce0000701070 */
[----:B------:R-:W-:Y:S01]  /*19e0*/  VOTEU.ANY UP0, P1 ;  /* 0x0000000000ff7886 */ /* 0x000fe20000800100 */
[----:B------:R-:W-:-:S04]  /*19f0*/  VOTEU.ANY UP2, P1 ;  /* 0x0000000000ff7886 */ /* 0x000fc80000840100 */
[----:B------:R-:W-:Y:S02]  /*1a00*/  @UP0 UIADD3 UR17, UPT, UPT, UR8, 0xf000, URZ ;  /* 0x0000f00008110890 */ /* 0x000fe4000fffe0ff */
[----:B------:R1:W-:Y:S01]  /*1a10*/  @!P3 SYNCS.ARRIVE.TRANS64 RZ, [UR8+0xf000], R2 ;  /* 0x00f00002ffffb9a7 */ /* 0x0003e20008000008 */
[----:B------:R-:W-:Y:S01]  /*1a20*/  @UP0 UMOV UR18, URZ ;  /* 0x000000ff00120c82 */ /* 0x000fe20008000000 */
[----:B------:R-:W-:Y:S01]  /*1a30*/  BAR.SYNC.DEFER_BLOCKING 0x0 ;  /* 0x0000000000007b1d */ /* 0x000fe20000010000 */
[----:B------:R-:W-:-:S05]  /*1a40*/  UISETP.NE.U32.AND UP0, UPT, UR22, URZ, UPT ;  /* 0x000000ff1600728c */ /* 0x000fca000bf05070 */
[----:B------:R-:W-:Y:S01]  /*1a50*/  VOTEU.ANY UP1, P0 ;  /* 0x0000000000ff7886 */ /* 0x000fe20000020100 */
[----:B------:R-:W-:-:S04]  /*1a60*/  VOTEU.ANY UP3, P0 ;  /* 0x0000000000ff7886 */ /* 0x000fc80000060100 */
[----:B------:R-:W-:Y:S01]  /*1a70*/  @UP1 UIADD3 UR9, UPT, UPT, UR8, 0xf000, URZ ;  /* 0x0000f00008091890 */ /* 0x000fe2000fffe0ff */
[----:B------:R-:W-:Y:S01]  /*1a80*/  @UP1 UMOV UR10, URZ ;  /* 0x000000ff000a1c82 */ /* 0x000fe20008000000 */
[----:B------:R1:W-:Y:S01]  /*1a90*/  @UP2 UTMALDG.2D [UR16], [UR24] ;  /* 0x00000010180025b4 */ /* 0x0003e20008008000 */
[----:B------:R2:W-:Y:S06]  /*1aa0*/  MEMBAR.ALL.CTA ;  /* 0x0000000000007992 */ /* 0x0005ec0000008000 */
[----:B--2---:R-:W2:Y:S02]  /*1ab0*/  FENCE.VIEW.ASYNC.S ;  /* 0x00000000000073c6 */ /* 0x004ea40000000000 */
[----:B--2---:R-:W-:Y:S06]  /*1ac0*/  BAR.SYNC.DEFER_BLOCKING 0x0 ;  /* 0x0000000000007b1d */ /* 0x004fec0000010000 */
[----:B------:R1:W-:Y:S02]  /*1ad0*/  @UP3 UTMALDG.2D [UR8], [UR26] ;  /* 0x000000081a0035b4 */ /* 0x0003e40008008000 */
[----:B------:R-:W-:Y:S06]  /*1ae0*/  BAR.SYNC.DEFER_BLOCKING 0x0 ;  /* 0x0000000000007b1d */ /* 0x000fec0000010000 */
[----:B------:R-:W2:Y:S02]  /*1af0*/  SYNCS.PHASECHK.TRANS64.TRYWAIT P0, [UR8+0xf000], RZ ;  /* 0x00f000ffff0075a7 */ /* 0x000ea40008001108 */
[----:B-12---:R-:W-:Y:S05]  /*1b00*/  @!P0 BRA `(.L_x_59) ;  /* 0x0000000c00b88947 */ /* 0x006fea0003800000 */
.L_x_75:
[----:B------:R-:W-:Y:S05]  /*1b10*/  BRA.U UP0, `(.L_x_60) ;  /* 0x00000001004c7547 */ /* 0x000fea000b800000 */
[----:B------:R-:W-:Y:S02]  /*1b20*/  USHF.R.U32.HI UR4, URZ, 0x4, UR16 ;  /* 0x00000004ff047899 */ /* 0x000fe40008011610 */
[----:B------:R-:W-:Y:S02]  /*1b30*/  USHF.R.U32.HI UR6, URZ, 0x4, UR8 ;  /* 0x00000004ff067899 */ /* 0x000fe40008011608 */
[----:B------:R-:W-:Y:S02]  /*1b40*/  USGXT.U32 UR4, UR4, 0xe ;  /* 0x0000000e0404789a */ /* 0x000fe40008000000 */
[----:B------:R-:W-:Y:S01]  /*1b50*/  USGXT.U32 UR6, UR6, 0xe ;  /* 0x0000000e0606789a */ /* 0x000fe20008000000 */
[----:B------:R-:W-:Y:S01]  /*1b60*/  UMOV UR10, 0xfffffffe ;  /* 0xfffffffe000a7882 */ /* 0x000fe20000000000 */
[----:B------:R-:W-:Y:S01]  /*1b70*/  UMOV UR11, 0x7fffbfdf ;  /* 0x7fffbfdf000b7882 */ /* 0x000fe20000000000 */
[----:B------:R-:W-:Y:S01]  /*1b80*/  UMOV UR5, URZ ;  /* 0x000000ff00057c82 */ /* 0x000fe20008000000 */
[----:B------:R-:W-:Y:S01]  /*1b90*/  UMOV UR7, URZ ;  /* 0x000000ff00077c82 */ /* 0x000fe20008000000 */
[----:B------:R-:W-:-:S02]  /*1ba0*/  UIADD3.64 UR16, UPT, UPT, UR4, -UR10, URZ ;  /* 0x8000000a04107297 */ /* 0x000fc4000fffe0ff */
[----:B------:R-:W-:Y:S01]  /*1bb0*/  UIADD3.64 UR10, UPT, UPT, UR6, -UR10, URZ ;  /* 0x8000000a060a7297 */ /* 0x000fe2000fffe0ff */
[----:B------:R-:W-:Y:S01]  /*1bc0*/  UMOV UR28, 0x0 ;  /* 0x00000000001c7882 */ /* 0x000fe20000000000 */
[----:B------:R-:W-:Y:S01]  /*1bd0*/  UMOV UR29, 0x4400010 ;  /* 0x04400010001d7882 */ /* 0x000fe20000000000 */
[----:B------:R-:W-:Y:S01]  /*1be0*/  UMOV UR5, 0x80004020 ;  /* 0x8000402000057882 */ /* 0x000fe20000000000 */
[----:B------:R-:W-:Y:S01]  /*1bf0*/  UMOV UR7, 0x80004020 ;  /* 0x8000402000077882 */ /* 0x000fe20000000000 */
[----:B------:R-:W-:Y:S01]  /*1c00*/  UMOV UR30, 0x0 ;  /* 0x00000000001e7882 */ /* 0x000fe20000000000 */
[----:B------:R-:W-:Y:S01]  /*1c10*/  UMOV UR31, 0x4400010 ;  /* 0x04400010001f7882 */ /* 0x000fe20000000000 */
[----:B------:R1:W-:Y:S02]  /*1c20*/  UTCQMMA gdesc[UR4], gdesc[UR6], tmem[UR23], tmem[UR28], idesc[UR29], !UPT ;  /* 0x00ff1c06040075ea */ /* 0x0003e4000f800317 */
[----:B------:R1:W-:Y:S01]  /*1c30*/  UTCQMMA gdesc[UR16], gdesc[UR10], tmem[UR23], tmem[UR30], idesc[UR31], UPT ;  /* 0x00ff1e0a100075ea */ /* 0x0003e2000b800317 */
[----:B------:R-:W-:-:S02]  /*1c40*/  NOP ;  /* 0x0000000000007918 */ /* 0x000fc40000000000 */
.L_x_60:
[----:B------:R-:W-:Y:S01]  /*1c50*/  ELECT P0, URZ, PT ;  /* 0x0000000000ff782f */ /* 0x000fe20003800000 */
[----:B-1----:R-:W-:Y:S01]  /*1c60*/  UMOV UR4, UR12 ;  /* 0x0000000c00047c82 */ /* 0x002fe20008000000 */
[----:B------:R-:W-:Y:S02]  /*1c70*/  UMOV UR5, URZ ;  /* 0x000000ff00057c82 */ /* 0x000fe40008000000 */
[----:B------:R-:W-:-:S13]  /*1c80*/  ISETP.LT.U32.AND P0, PT, R68, 0x20, P0 ;  /* 0x000000204400780c */ /* 0x000fda0000701070 */
[----:B------:R-:W-:Y:S01]  /*1c90*/  VOTEU.ANY UP0, P0 ;  /* 0x0000000000ff7886 */ /* 0x000fe20000000100 */
[----:B------:R-:W-:Y:S01]  /*1ca0*/  VOTEU.ANY UP1, P0 ;  /* 0x0000000000ff7886 */ /* 0x000fe20000020100 */
[----:B------:R-:W-:-:S03]  /*1cb0*/  ISETP.GE.U32.AND P0, PT, R10, 0x41, PT ;  /* 0x000000410a00780c */ /* 0x000fc60003f06070 */
[----:B------:R-:W-:Y:S02]  /*1cc0*/  @UP0 UMOV UR4, UR4 ;  /* 0x0000000400040c82 */ /* 0x000fe40008000000 */
[----:B------:R1:W-:Y:S01]  /*1cd0*/  @UP1 UTCBAR [UR4], URZ ;  /* 0x000000ff040013e9 */ /* 0x0003e200080000ff */
[----:B------:R-:W-:Y:S06]  /*1ce0*/  BAR.SYNC.DEFER_BLOCKING 0x0 ;  /* 0x0000000000007b1d */ /* 0x000fec0000010000 */
[----:B------:R-:W2:Y:S02]  /*1cf0*/  SYNCS.PHASECHK.TRANS64.TRYWAIT P1, [UR8+0xf020], RZ ;  /* 0x00f020ffff0075a7 */ /* 0x000ea40008021108 */
[----:B-12---:R-:W-:Y:S05]  /*1d00*/  @!P1 BRA `(.L_x_61) ;  /* 0x0000000c00449947 */ /* 0x006fea0003800000 */
.L_x_76:
[----:B------:R-:W-:Y:S01]  /*1d10*/  UMOV UR4, URZ ;  /* 0x000000ff00047c82 */ /* 0x000fe20008000000 */
[----:B------:R-:W-:Y:S05]  /*1d20*/  @!P0 BRA `(.L_x_58) ;  /* 0x0000000400208947 */ /* 0x000fea0003800000 */
[----:B------:R-:W1:Y:S01]  /*1d30*/  LDCU UR29, c[0x0][0x3a0] ;  /* 0x00007400ff1d77ac */ /* 0x000e620008000800 */
[----:B------:R-:W-:Y:S01]  /*1d40*/  UMOV UR9, 0x1 ;  /* 0x0000000100097882 */ /* 0x000fe20000000000 */
[----:B------:R-:W-:-:S05]  /*1d50*/  UMOV UR18, 0x40 ;  /* 0x0000004000127882 */ /* 0x000fca0000000000 */
.L_x_65:
[----:B------:R-:W-:Y:S01]  /*1d60*/  BAR.SYNC.DEFER_BLOCKING 0x0 ;  /* 0x0000000000007b1d */ /* 0x000fe20000010000 */
[----:B------:R-:W-:Y:S01]  /*1d70*/  ULEA UR28, UR9, UR8, 0x3 ;  /* 0x00000008091c7291 */ /* 0x000fe2000f8e18ff */
[----:B------:R-:W-:Y:S01]  /*1d80*/  @!P3 IMAD.MOV.U32 R2, RZ, RZ, 0x5000 ;  /* 0x00005000ff02b424 */ /* 0x000fe200078e00ff */
[----:B------:R-:W-:Y:S01]  /*1d90*/  ELECT P1, URZ, PT ;  /* 0x0000000000ff782f */ /* 0x000fe20003820000 */
[----:B------:R-:W-:-:S03]  /*1da0*/  ULEA UR16, UR9, UR8, 0xc ;  /* 0x0000000809107291 */ /* 0x000fc6000f8e60ff */
[----:B------:R-:W-:Y:S02]  /*1db0*/  ISETP.LT.U32.AND P1, PT, R68, 0x20, P1 ;  /* 0x000000204400780c */ /* 0x000fe40000f21070 */
[----:B------:R-:W-:Y:S01]  /*1dc0*/  ELECT P0, URZ, PT ;  /* 0x0000000000ff782f */ /* 0x000fe20003800000 */
[----:B------:R-:W-:-:S03]  /*1dd0*/  UIADD3 UR16, UPT, UPT, UR16, 0xc000, URZ ;  /* 0x0000c00010107890 */ /* 0x000fc6000fffe0ff */
[----:B------:R-:W-:Y:S01]  /*1de0*/  ISETP.LT.U32.AND P0, PT, R68, 0x20, P0 ;  /* 0x000000204400780c */ /* 0x000fe20000701070 */
[----:B------:R-:W-:Y:S01]  /*1df0*/  ULEA UR12, UR9, UR8, 0xe ;  /* 0x00000008090c7291 */ /* 0x000fe2000f8e70ff */
[----:B------:R-:W-:Y:S01]  /*1e00*/  UMOV UR14, UR18 ;  /* 0x00000012000e7c82 */ /* 0x000fe20008000000 */
[----:B------:R-:W-:-:S04]  /*1e10*/  USHF.L.U32 UR5, UR4, 0x1f, URZ ;  /* 0x0000001f04057899 */ /* 0x000fc800080006ff */
[----:B------:R-:W-:Y:S01]  /*1e20*/  VOTEU.ANY UP0, P1 ;  /* 0x0000000000ff7886 */ /* 0x000fe20000800100 */
[----:B------:R2:W-:Y:S04]  /*1e30*/  @!P3 SYNCS.ARRIVE.TRANS64 RZ, [UR28+0xf000], R2 ;  /* 0x00f00002ffffb9a7 */ /* 0x0005e8000800001c */
[----:B------:R-:W-:Y:S01]  /*1e40*/  @UP0 UIADD3 UR17, UPT, UPT, UR28, 0xf000, URZ ;  /* 0x0000f0001c110890 */ /* 0x000fe2000fffe0ff */
[----:B------:R-:W-:Y:S01]  /*1e50*/  VOTEU.ANY UP0, P1 ;  /* 0x0000000000ff7886 */ /* 0x000fe20000800100 */
[----:B------:R-:W-:Y:S01]  /*1e60*/  BAR.SYNC.DEFER_BLOCKING 0x0 ;  /* 0x0000000000007b1d */ /* 0x000fe20000010000 */
[----:B--2---:R-:W-:-:S05]  /*1e70*/  IMAD.U32 R2, RZ, RZ, UR5 ;  /* 0x00000005ff027e24 */ /* 0x004fca000f8e00ff */
[----:B------:R-:W-:-:S05]  /*1e80*/  VOTEU.ANY UP1, P0 ;  /* 0x0000000000ff7886 */ /* 0x000fca0000020100 */
[----:B------:R-:W-:Y:S01]  /*1e90*/  @UP1 UIADD3 UR13, UPT, UPT, UR28, 0xf000, URZ ;  /* 0x0000f0001c0d1890 */ /* 0x000fe2000fffe0ff */
[----:B------:R-:W-:Y:S01]  /*1ea0*/  VOTEU.ANY UP1, P0 ;  /* 0x0000000000ff7886 */ /* 0x000fe20000020100 */
[----:B------:R2:W-:Y:S01]  /*1eb0*/  @UP0 UTMALDG.2D [UR16], [UR24] ;  /* 0x00000010180005b4 */ /* 0x0005e20008008000 */
[----:B------:R-:W-:Y:S01]  /*1ec0*/  UISETP.NE.U32.AND UP0, UPT, UR22, URZ, UPT ;  /* 0x000000ff1600728c */ /* 0x000fe2000bf05070 */
[----:B------:R4:W-:Y:S06]  /*1ed0*/  MEMBAR.ALL.CTA ;  /* 0x0000000000007992 */ /* 0x0009ec0000008000 */
[----:B----4-:R-:W4:Y:S02]  /*1ee0*/  FENCE.VIEW.ASYNC.S ;  /* 0x00000000000073c6 */ /* 0x010f240000000000 */
[----:B----4-:R-:W-:Y:S06]  /*1ef0*/  BAR.SYNC.DEFER_BLOCKING 0x0 ;  /* 0x0000000000007b1d */ /* 0x010fec0000010000 */
[----:B------:R2:W-:Y:S02]  /*1f00*/  @UP1 UTMALDG.2D [UR12], [UR26] ;  /* 0x0000000c1a0015b4 */ /* 0x0005e40008008000 */
[----:B------:R-:W-:Y:S06]  /*1f10*/  BAR.SYNC.DEFER_BLOCKING 0x0 ;  /* 0x0000000000007b1d */ /* 0x000fec0000010000 */
[----:B------:R-:W4:Y:S02]  /*1f20*/  SYNCS.PHASECHK.TRANS64.TRYWAIT P0, [UR28+0xf000], R2 ;  /* 0x00f00002ff0075a7 */ /* 0x000f24000800111c */
[----:B--2-4-:R-:W-:Y:S05]  /*1f30*/  @!P0 BRA `(.L_x_62) ;  /* 0x0000000800c48947 */ /* 0x014fea0003800000 */
.L_x_77:
[----:B------:R-:W-:Y:S05]  /*1f40*/  BRA.U UP0, `(.L_x_63) ;  /* 0x00000001004c7547 */ /* 0x000fea000b800000 */
[----:B------:R-:W-:Y:S02]  /*1f50*/  USHF.R.U32.HI UR10, URZ, 0x4, UR16 ;  /* 0x00000004ff0a7899 */ /* 0x000fe40008011610 */
[----:B------:R-:W-:Y:S02]  /*1f60*/  USHF.R.U32.HI UR12, URZ, 0x4, UR12 ;  /* 0x00000004ff0c7899 */ /* 0x000fe4000801160c */
[----:B------:R-:W-:Y:S02]  /*1f70*/  USGXT.U32 UR10, UR10, 0xe ;  /* 0x0000000e0a0a789a */ /* 0x000fe40008000000 */
[----:B------:R-:W-:Y:S02]  /*1f80*/  USGXT.U32 UR12, UR12, 0xe ;  /* 0x0000000e0c0c789a */ /* 0x000fe40008000000 */
[----:B------:R-:W-:Y:S02]  /*1f90*/  UIADD3 UR16, UP0, UPT, UR10, 0x2, URZ ;  /* 0x000000020a107890 */ /* 0x000fe4000ff1e0ff */
[----:B------:R-:W-:Y:S01]  /*1fa0*/  UIADD3 UR30, UP1, UPT, UR12, 0x2, URZ ;  /* 0x000000020c1e7890 */ /* 0x000fe2000ff3e0ff */
[----:B------:R-:W-:Y:S01]  /*1fb0*/  UMOV UR5, URZ ;  /* 0x000000ff00057c82 */ /* 0x000fe20008000000 */
[----:B------:R-:W-:Y:S01]  /*1fc0*/  UMOV UR6, URZ ;  /* 0x000000ff00067c82 */ /* 0x000fe20008000000 */
[----:B------:R-:W-:-:S02]  /*1fd0*/  UIADD3.X UR17, UPT, UPT, UR5, -0x7fffbfe0, URZ, UP0, !UPT ;  /* 0x8000402005117890 */ /* 0x000fc400087fe4ff */
[----:B------:R-:W-:Y:S01]  /*1fe0*/  UIADD3.X UR31, UPT, UPT, UR6, -0x7fffbfe0, URZ, UP1, !UPT ;  /* 0x80004020061f7890 */ /* 0x000fe20008ffe4ff */
[----:B------:R-:W-:Y:S01]  /*1ff0*/  UMOV UR32, 0x0 ;  /* 0x0000000000207882 */ /* 0x000fe20000000000 */
[----:B------:R-:W-:Y:S01]  /*2000*/  UMOV UR33, 0x4400010 ;  /* 0x0440001000217882 */ /* 0x000fe20000000000 */
[----:B------:R-:W-:Y:S01]  /*2010*/  UMOV UR11, 0x80004020 ;  /* 0x80004020000b7882 */ /* 0x000fe20000000000 */
[----:B------:R-:W-:Y:S01]  /*2020*/  UMOV UR13, 0x80004020 ;  /* 0x80004020000d7882 */ /* 0x000fe20000000000 */
[----:B------:R-:W-:Y:S01]  /*2030*/  UMOV UR6, 0x0 ;  /* 0x0000000000067882 */ /* 0x000fe20000000000 */
[----:B------:R-:W-:Y:S01]  /*2040*/  UMOV UR7, 0x4400010 ;  /* 0x0440001000077882 */ /* 0x000fe20000000000 */
[----:B------:R2:W-:Y:S02]  /*2050*/  UTCQMMA gdesc[UR10], gdesc[UR12], tmem[UR23], tmem[UR32], idesc[UR33], UPT ;  /* 0x00ff200c0a0075ea */ /* 0x0005e4000b800317 */
[----:B------:R2:W-:Y:S01]  /*2060*/  UTCQMMA gdesc[UR16], gdesc[UR30], tmem[UR23], tmem[UR6], idesc[UR7], UPT ;  /* 0x00ff061e100075ea */ /* 0x0005e2000b800317 */
[----:B------:R-:W-:-:S02]  /*2070*/  NOP ;  /* 0x0000000000007918 */ /* 0x000fc40000000000 */
.L_x_63:
[----:B------:R-:W-:Y:S01]  /*2080*/  ELECT P0, URZ, PT ;  /* 0x0000000000ff782f */ /* 0x000fe20003800000 */
[----:B--2---:R-:W-:-:S03]  /*2090*/  UIADD3 UR6, UPT, UPT, UR28, 0xf020, URZ ;  /* 0x0000f0201c067890 */ /* 0x004fc6000fffe0ff */
[----:B------:R-:W-:Y:S01]  /*20a0*/  ISETP.LT.U32.AND P0, PT, R68, 0x20, P0 ;  /* 0x000000204400780c */ /* 0x000fe20000701070 */
[----:B------:R-:W-:-:S12]  /*20b0*/  UMOV UR7, URZ ;  /* 0x000000ff00077c82 */ /* 0x000fd80008000000 */
[----:B------:R-:W-:Y:S01]  /*20c0*/  VOTEU.ANY UP0, P0 ;  /* 0x0000000000ff7886 */ /* 0x000fe20000000100 */
[----:B------:R-:W-:-:S04]  /*20d0*/  VOTEU.ANY UP1, P0 ;  /* 0x0000000000ff7886 */ /* 0x000fc80000020100 */
[----:B------:R-:W-:Y:S02]  /*20e0*/  @UP0 UMOV UR6, UR6 ;  /* 0x0000000600060c82 */ /* 0x000fe40008000000 */
[----:B------:R2:W-:Y:S01]  /*20f0*/  @UP1 UTCBAR [UR6], URZ ;  /* 0x000000ff060013e9 */ /* 0x0005e200080000ff */
[----:B------:R-:W-:Y:S06]  /*2100*/  BAR.SYNC.DEFER_BLOCKING 0x0 ;  /* 0x0000000000007b1d */ /* 0x000fec0000010000 */
[----:B------:R-:W4:Y:S02]  /*2110*/  SYNCS.PHASECHK.TRANS64.TRYWAIT P0, [UR28+0xf020], R2 ;  /* 0x00f02002ff0075a7 */ /* 0x000f24000800111c */
[----:B--2-4-:R-:W-:Y:S05]  /*2120*/  @!P0 BRA `(.L_x_64) ;  /* 0x0000000800548947 */ /* 0x014fea0003800000 */
.L_x_78:
[----:B------:R-:W-:Y:S02]  /*2130*/  UIADD3 UR9, UPT, UPT, UR9, 0x1, URZ ;  /* 0x0000000109097890 */ /* 0x000fe4000fffe0ff */
[----:B------:R-:W-:Y:S02]  /*2140*/  UIADD3 UR18, UPT, UPT, UR18, 0x40, URZ ;  /* 0x0000004012127890 */ /* 0x000fe4000fffe0ff */
[----:B------:R-:W-:-:S04]  /*2150*/  UISETP.NE.U32.AND UP0, UPT, UR9, 0x3, UPT ;  /* 0x000000030900788c */ /* 0x000fc8000bf05070 */
[----:B------:R-:W-:Y:S02]  /*2160*/  USEL UR5, URZ, 0x1, UP0 ;  /* 0x00000001ff057887 */ /* 0x000fe40008000000 */
[----:B------:R-:W-:Y:S02]  /*2170*/  USEL UR9, UR9, URZ, UP0 ;  /* 0x000000ff09097287 */ /* 0x000fe40008000000 */
[----:B-1----:R-:W-:Y:S02]  /*2180*/  UISETP.GE.AND UP0, UPT, UR18, UR29, UPT ;  /* 0x0000001d1200728c */ /* 0x002fe4000bf06270 */
[----:B------:R-:W-:-:S07]  /*2190*/  ULOP3.LUT UR4, UR4, UR5, URZ, 0x3c, !UPT ;  /* 0x0000000504047292 */ /* 0x000fce000f8e3cff */
[----:B------:R-:W-:Y:S05]  /*21a0*/  BRA.U !UP0, `(.L_x_65) ;  /* 0xfffffff908ec7547 */ /* 0x000fea000b83ffff */
.L_x_58:
[----:B--2-4-:R-:W-:Y:S01]  /*21b0*/  BAR.SYNC.DEFER_BLOCKING 0x0 ;  /* 0x0000000000007b1d */ /* 0x014fe20000010000 */
[----:B------:R-:W-:-:S05]  /*21c0*/  IMAD.SHL.U32 R2, R0, 0x40, RZ ;  /* 0x0000004000027824 */ /* 0x000fca00078e00ff */
[----:B------:R-:W-:Y:S04]  /*21d0*/  BSSY.RECONVERGENT B4, `(.L_x_66) ;  /* 0x0000004000047945 */ /* 0x000fe80003800200 */
[----:B------:R-:W-:Y:S05]  /*21e0*/  @P3 BRA `(.L_x_67) ;  /* 0x0000000000083947 */ /* 0x000fea0003800000 */
[----:B------:R-:W1:Y:S02]  /*21f0*/  SYNCS.CCTL.IV [UR8+0xf000] ;  /* 0x00f00000ff0079b1 */ /* 0x000e640008000008 */
[----:B-1----:R-:W1:Y:S02]  /*2200*/  SYNCS.CCTL.IV [UR8+0xf020] ;  /* 0x00f02000ff0079b1 */ /* 0x002e640008000008 */
.L_x_67:
[----:B------:R-:W-:Y:S05]  /*2210*/  BSYNC.RECONVERGENT B4 ;  /* 0x0000000000047941 */ /* 0x000fea0003800200 */
.L_x_66:
[----:B-1----:R-:W-:Y:S06]  /*2220*/  BAR.SYNC.DEFER_BLOCKING 0x0 ;  /* 0x0000000000007b1d */ /* 0x002fec0000010000 */
[----:B------:R-:W-:Y:S04]  /*2230*/  BSSY.RECONVERGENT B4, `(.L_x_68) ;  /* 0x0000004000047945 */ /* 0x000fe80003800200 */
[----:B------:R-:W-:Y:S05]  /*2240*/  @P3 BRA `(.L_x_69) ;  /* 0x0000000000083947 */ /* 0x000fea0003800000 */
[----:B------:R-:W1:Y:S02]  /*2250*/  SYNCS.CCTL.IV [UR8+0xf008] ;  /* 0x00f00800ff0079b1 */ /* 0x000e640008000008 */
[----:B-1----:R-:W1:Y:S02]  /*2260*/  SYNCS.CCTL.IV [UR8+0xf028] ;  /* 0x00f02800ff0079b1 */ /* 0x002e640008000008 */
.L_x_69:
[----:B------:R-:W-:Y:S05]  /*2270*/  BSYNC.RECONVERGENT B4 ;  /* 0x0000000000047941 */ /* 0x000fea0003800200 */
.L_x_68:
[----:B-1----:R-:W-:Y:S06]  /*2280*/  BAR.SYNC.DEFER_BLOCKING 0x0 ;  /* 0x0000000000007b1d */ /* 0x002fec0000010000 */
[----:B------:R-:W-:Y:S04]  /*2290*/  BSSY.RECONVERGENT B4, `(.L_x_70) ;  /* 0x0000004000047945 */ /* 0x000fe80003800200 */
[----:B------:R-:W-:Y:S05]  /*22a0*/  @P3 BRA `(.L_x_71) ;  /* 0x0000000000083947 */ /* 0x000fea0003800000 */
[----:B------:R-:W1:Y:S02]  /*22b0*/  SYNCS.CCTL.IV [UR8+0xf010] ;  /* 0x00f01000ff0079b1 */ /* 0x000e640008000008 */
[----:B-1----:R-:W1:Y:S02]  /*22c0*/  SYNCS.CCTL.IV [UR8+0xf030] ;  /* 0x00f03000ff0079b1 */ /* 0x002e640008000008 */
.L_x_71:
[----:B------:R-:W-:Y:S05]  /*22d0*/  BSYNC.RECONVERGENT B4 ;  /* 0x0000000000047941 */ /* 0x000fea0003800200 */
.L_x_70:
[----:B------:R-:W-:Y:S01]  /*22e0*/  USHF.L.U32 UR4, UR22, 0x15, URZ ;  /* 0x0000001516047899 */ /* 0x000fe200080006ff */
[----:B------:R-:W-:Y:S01]  /*22f0*/  IMAD.SHL.U32 R3, R0, 0x10, RZ ;  /* 0x0000001000037824 */ /* 0x000fe200078e00ff */
[----:B------:R-:W-:Y:S01]  /*2300*/  USHF.L.U32 UR5, UR22, 0x5, URZ ;  /* 0x0000000516057899 */ /* 0x000fe200080006ff */
[----:B------:R-:W-:Y:S01]  /*2310*/  LOP3.LUT R2, R2, 0x3800, RZ, 0xc0, !PT ;  /* 0x0000380002027812 */ /* 0x000fe200078ec0ff */
[----:B------:R-:W-:Y:S02]  /*2320*/  ULOP3.LUT UR4, UR4, 0x600000, URZ, 0xc0, !UPT ;  /* 0x0060000004047892 */ /* 0x000fe4000f8ec0ff */
[----:B------:R-:W-:Y:S01]  /*2330*/  ULOP3.LUT UR5, UR5, 0x80, URZ, 0xc0, !UPT ;  /* 0x0000008005057892 */ /* 0x000fe2000f8ec0ff */
[----:B------:R-:W-:Y:S01]  /*2340*/  LOP3.LUT R3, R2, 0x70, R3, 0xf8, !PT ;  /* 0x0000007002037812 */ /* 0x000fe200078ef803 */
[C---:B------:R-:W-:Y:S01]  /*2350*/  IMAD.SHL.U32 R2, R0.reuse, 0x4, RZ ;  /* 0x0000000400027824 */ /* 0x040fe200078e00ff */
[----:B------:R-:W-:Y:S01]  /*2360*/  ELECT P0, URZ, PT ;  /* 0x0000000000ff782f */ /* 0x000fe20003800000 */
[----:B------:R-:W-:Y:S01]  /*2370*/  IMAD.SHL.U32 R0, R0, 0x80, RZ ;  /* 0x0000008000007824 */ /* 0x000fe200078e00ff */
[----:B------:R-:W-:-:S02]  /*2380*/  UIADD3 UR4, UPT, UPT, UR5, UR4, UR23 ;  /* 0x0000000405047290 */ /* 0x000fc4000fffe017 */
[----:B------:R-:W-:Y:S01]  /*2390*/  LOP3.LUT R3, R3, 0x40, R2, 0x78, !PT ;  /* 0x0000004003037812 */ /* 0x000fe200078e7802 */
[----:B------:R-:W-:Y:S01]  /*23a0*/  ULOP3.LUT UR22, UR22, 0x1, URZ, 0xc0, !UPT ;  /* 0x0000000116167892 */ /* 0x000fe2000f8ec0ff */
[----:B------:R-:W-:Y:S01]  /*23b0*/  ISETP.LT.U32.AND P0, PT, R68, 0x40, P0 ;  /* 0x000000404400780c */ /* 0x000fe20000701070 */
[----:B------:R-:W-:Y:S01]  /*23c0*/  UMOV UR6, UR19 ;  /* 0x0000001300067c82 */ /* 0x000fe20008000000 */
[----:B------:R-:W-:Y:S01]  /*23d0*/  LOP3.LUT R0, R3, 0x780, R0, 0xf8, !PT ;  /* 0x0000078003007812 */ /* 0x000fe200078ef800 */
[----:B------:R-:W-:Y:S02]  /*23e0*/  ULEA UR5, UR22, UR15, 0x7 ;  /* 0x0000000f16057291 */ /* 0x000fe4000f8e38ff */
[----:B---3--:R-:W-:Y:S01]  /*23f0*/  LDTM.16dp32bit_t0_t15.x64 R4, tmem[UR4] ;  /* 0x00000004000479ee */ /* 0x008fe20008b00000 */
[----:B------:R-:W2:Y:S01]  /*2400*/  LDTM.16dp32bit_t16_t31.x64 R4, tmem[UR4+0x40] ;  /* 0x00004004000479ee */ /* 0x000ea20008b20000 */
[C---:B------:R-:W-:Y:S01]  /*2410*/  LOP3.LUT R2, R0.reuse, 0x10, RZ, 0x3c, !PT ;  /* 0x0000001000027812 */ /* 0x040fe200078e3cff */
[----:B------:R-:W-:Y:S01]  /*2420*/  NOP ;  /* 0x0000000000007918 */ /* 0x000fe20000000000 */
[----:B------:R-:W-:Y:S01]  /*2430*/  LOP3.LUT R3, R0, 0x20, RZ, 0x3c, !PT ;  /* 0x0000002000037812 */ /* 0x000fe200078e3cff */
[----:B------:R-:W-:-:S03]  /*2440*/  ULEA UR4, UR22, UR8, 0xd ;  /* 0x0000000816047291 */ /* 0x000fc6000f8e68ff */
[----:B--2---:R-:W-:Y:S01]  /*2450*/  VOTEU.ANY UP1, P0 ;  /* 0x0000000000ff7886 */ /* 0x004fe20000020100 */
[----:B------:R-:W-:Y:S01]  /*2460*/  VOTEU.ANY UP0, P0 ;  /* 0x0000000000ff7886 */ /* 0x000fe20000000100 */
[----:B------:R-:W-:Y:S02]  /*2470*/  F2FP.SATFINITE.E4M3.F32.PACK_AB_MERGE_C R6, R7, R6, RZ ;  /* 0x000000060706723e */ /* 0x000fe400048070ff */
[----:B------:R-:W-:Y:S02]  /*2480*/  F2FP.SATFINITE.E4M3.F32.PACK_AB_MERGE_C R10, R11, R10, RZ ;  /* 0x0000000a0b0a723e */ /* 0x000fe400048070ff */
[----:B------:R-:W-:Y:S02]  /*2490*/  F2FP.SATFINITE.E4M3.F32.PACK_AB_MERGE_C R14, R15, R14, RZ ;  /* 0x0000000e0f0e723e */ /* 0x000fe400048070ff */
[----:B------:R-:W-:Y:S02]  /*24a0*/  F2FP.SATFINITE.E4M3.F32.PACK_AB_MERGE_C R7, R19, R18, RZ ;  /* 0x000000121307723e */ /* 0x000fe400048070ff */
[----:B------:R-:W-:-:S02]  /*24b0*/  F2FP.SATFINITE.E4M3.F32.PACK_AB_MERGE_C R22, R23, R22, RZ ;  /* 0x000000161716723e */ /* 0x000fc400048070ff */
[----:B------:R-:W-:Y:S02]  /*24c0*/  F2FP.SATFINITE.E4M3.F32.PACK_AB_MERGE_C R26, R27, R26, RZ ;  /* 0x0000001a1b1a723e */ /* 0x000fe400048070ff */
        /* <DEDUP_REMOVED lines=10> */
[----:B------:R-:W-:-:S02]  /*2570*/  F2FP.SATFINITE.E4M3.F32.PACK_AB_MERGE_C R4, R5, R4, R6 ;  /* 0x000000040504723e */ /* 0x000fc40004807006 */
[----:B------:R-:W-:Y:S02]  /*2580*/  F2FP.SATFINITE.E4M3.F32.PACK_AB_MERGE_C R5, R9, R8, R10 ;  /* 0x000000080905723e */ /* 0x000fe4000480700a */
[----:B------:R-:W-:Y:S02]  /*2590*/  F2FP.SATFINITE.E4M3.F32.PACK_AB_MERGE_C R6, R13, R12, R14 ;  /* 0x0000000c0d06723e */ /* 0x000fe4000480700e */
[----:B------:R-:W-:Y:S02]  /*25a0*/  F2FP.SATFINITE.E4M3.F32.PACK_AB_MERGE_C R7, R17, R16, R7 ;  /* 0x000000101107723e */ /* 0x000fe40004807007 */
[----:B------:R-:W-:Y:S02]  /*25b0*/  F2FP.SATFINITE.E4M3.F32.PACK_AB_MERGE_C R20, R21, R20, R22 ;  /* 0x000000141514723e */ /* 0x000fe40004807016 */
[----:B------:R-:W-:Y:S01]  /*25c0*/  F2FP.SATFINITE.E4M3.F32.PACK_AB_MERGE_C R21, R25, R24, R26 ;  /* 0x000000181915723e */ /* 0x000fe2000480701a */
[----:B-1----:R1:W-:Y:S01]  /*25d0*/  STS.128 [R0+UR8], R4 ;  /* 0x0000000400007988 */ /* 0x0023e20008000c08 */
[----:B------:R-:W-:-:S02]  /*25e0*/  F2FP.SATFINITE.E4M3.F32.PACK_AB_MERGE_C R22, R29, R28, R30 ;  /* 0x0000001c1d16723e */ /* 0x000fc4000480701e */
[----:B------:R-:W-:Y:S02]  /*25f0*/  F2FP.SATFINITE.E4M3.F32.PACK_AB_MERGE_C R23, R33, R32, R34 ;  /* 0x000000202117723e */ /* 0x000fe40004807022 */
[----:B------:R-:W-:Y:S02]  /*2600*/  F2FP.SATFINITE.E4M3.F32.PACK_AB_MERGE_C R36, R37, R36, R38 ;  /* 0x000000242524723e */ /* 0x000fe40004807026 */
[----:B------:R-:W-:Y:S01]  /*2610*/  F2FP.SATFINITE.E4M3.F32.PACK_AB_MERGE_C R37, R41, R40, R42 ;  /* 0x000000282925723e */ /* 0x000fe2000480702a */
[----:B------:R1:W-:Y:S01]  /*2620*/  STS.128 [R2+UR8], R20 ;  /* 0x0000001402007988 */ /* 0x0003e20008000c08 */
[----:B------:R-:W-:Y:S02]  /*2630*/  F2FP.SATFINITE.E4M3.F32.PACK_AB_MERGE_C R38, R45, R44, R46 ;  /* 0x0000002c2d26723e */ /* 0x000fe4000480702e */
[----:B------:R-:W-:Y:S02]  /*2640*/  F2FP.SATFINITE.E4M3.F32.PACK_AB_MERGE_C R39, R49, R48, R50 ;  /* 0x000000303127723e */ /* 0x000fe40004807032 */
[----:B------:R-:W-:-:S02]  /*2650*/  F2FP.SATFINITE.E4M3.F32.PACK_AB_MERGE_C R52, R53, R52, R54 ;  /* 0x000000343534723e */ /* 0x000fc40004807036 */
[----:B------:R-:W-:Y:S01]  /*2660*/  F2FP.SATFINITE.E4M3.F32.PACK_AB_MERGE_C R53, R57, R56, R58 ;  /* 0x000000383935723e */ /* 0x000fe2000480703a */
[----:B------:R1:W-:Y:S01]  /*2670*/  STS.128 [R3+UR8], R36 ;  /* 0x0000002403007988 */ /* 0x0003e20008000c08 */
[----:B------:R-:W-:Y:S02]  /*2680*/  F2FP.SATFINITE.E4M3.F32.PACK_AB_MERGE_C R54, R61, R60, R62 ;  /* 0x0000003c3d36723e */ /* 0x000fe4000480703e */
[----:B------:R-:W-:Y:S02]  /*2690*/  F2FP.SATFINITE.E4M3.F32.PACK_AB_MERGE_C R55, R65, R64, R66 ;  /* 0x000000404137723e */ /* 0x000fe40004807042 */
[----:B------:R-:W-:-:S05]  /*26a0*/  LOP3.LUT R8, R0, 0x30, RZ, 0x3c, !PT ;  /* 0x0000003000087812 */ /* 0x000fca00078e3cff */
[----:B------:R1:W-:Y:S01]  /*26b0*/  STS.128 [R8+UR8], R52 ;  /* 0x0000003408007988 */ /* 0x0003e20008000c08 */
[----:B------:R2:W-:Y:S06]  /*26c0*/  MEMBAR.ALL.CTA ;  /* 0x0000000000007992 */ /* 0x0005ec0000008000 */
[----:B--2---:R-:W2:Y:S02]  /*26d0*/  FENCE.VIEW.ASYNC.S ;  /* 0x00000000000073c6 */ /* 0x004ea40000000000 */
[----:B--2---:R-:W-:Y:S06]  /*26e0*/  BAR.SYNC.DEFER_BLOCKING 0x0 ;  /* 0x0000000000007b1d */ /* 0x004fec0000010000 */
[----:B------:R1:W-:Y:S01]  /*26f0*/  @UP1 UTMASTG.2D [UR4], [UR20] ;  /* 0x00000004140013b5 */ /* 0x0003e20008008000 */
[----:B------:R0:W-:Y:S01]  /*2700*/  UTMACMDFLUSH ;  /* 0x00000000000079b7 */ /* 0x0001e20000000000 */
[----:B------:R-:W-:-:S04]  /*2710*/  DEPBAR.LE SB0, 0x0 ;  /* 0x000080000000791a */ /* 0x000fc80000000000 */
[----:B------:R-:W-:Y:S08]  /*2720*/  BAR.SYNC.DEFER_BLOCKING 0x0 ;  /* 0x0000000000007b1d */ /* 0x000ff00000010000 */
[----:B------:R-:W-:Y:S06]  /*2730*/  BAR.SYNC.DEFER_BLOCKING 0x0 ;  /* 0x0000000000007b1d */ /* 0x000fec0000010000 */
[----:B-1----:R-:W-:Y:S05]  /*2740*/  @P2 BRA `(.L_x_72) ;  /* 0x0000000000a02947 */ /* 0x002fea0003800000 */
[----:B------:R-:W1:Y:S01]  /*2750*/  S2UR UR5, SR_CgaCtaId ;  /* 0x00000000000579c3 */ /* 0x000e620000008800 */
[----:B------:R-:W-:Y:S01]  /*2760*/  NOP ;  /* 0x0000000000007918 */ /* 0x000fe20000000000 */
[----:B------:R-:W-:Y:S01]  /*2770*/  UMOV UR4, 0x50 ;  /* 0x0000005000047882 */ /* 0x000fe20000000000 */
[----:B------:R-:W-:Y:S02]  /*2780*/  IMAD.U32 R0, RZ, RZ, UR23 ;  /* 0x00000017ff007e24 */ /* 0x000fe4000f8e00ff */
[----:B------:R-:W-:Y:S02]  /*2790*/  IMAD.MOV.U32 R3, RZ, RZ, 0xff ;  /* 0x000000ffff037424 */ /* 0x000fe400078e00ff */
[----:B------:R-:W-:Y:S01]  /*27a0*/  IMAD.MOV.U32 R7, RZ, RZ, 0x1 ;  /* 0x00000001ff077424 */ /* 0x000fe200078e00ff */
[----:B------:R-:W-:-:S04]  /*27b0*/  LOP3.LUT R0, R0, 0xffff, RZ, 0xc0, !PT ;  /* 0x0000ffff00007812 */ /* 0x000fc800078ec0ff */
[----:B------:R-:W-:-:S05]  /*27c0*/  SHF.R.U32.HI R0, RZ, 0x5, R0 ;  /* 0x00000005ff007819 */ /* 0x000fca0000011600 */
[----:B------:R-:W-:Y:S01]  /*27d0*/  VIADD R2, R0, 0x10 ;  /* 0x0000001000027836 */ /* 0x000fe20000000000 */
[----:B------:R-:W-:Y:S01]  /*27e0*/  SHF.L.U32 R0, R3, R0, RZ ;  /* 0x0000000003007219 */ /* 0x000fe200000006ff */
[----:B-1----:R-:W-:-:S03]  /*27f0*/  ULEA UR6, UR5, UR4, 0x18 ;  /* 0x0000000405067291 */ /* 0x002fc6000f8ec0ff */
[----:B------:R-:W-:-:S04]  /*2800*/  SHF.L.U32 R3, R7, R2, RZ ;  /* 0x0000000207037219 */ /* 0x000fc800000006ff */
[----:B------:R-:W-:Y:S02]  /*2810*/  LOP3.LUT R0, R3, R0, RZ, 0xfc, !PT ;  /* 0x0000000003007212 */ /* 0x000fe400078efcff */
[----:B------:R-:W1:Y:S02]  /*2820*/  LDS R5, [UR6] ;  /* 0x00000006ff057984 */ /* 0x000e640008000800 */
[C---:B------:R-:W-:Y:S02]  /*2830*/  LOP3.LUT R2, R0.reuse, 0xffff, RZ, 0xc0, !PT ;  /* 0x0000ffff00027812 */ /* 0x040fe400078ec0ff */
[----:B-1----:R-:W-:-:S04]  /*2840*/  LOP3.LUT R3, R0, 0xffff, R5, 0x80, !PT ;  /* 0x0000ffff00037812 */ /* 0x002fc800078e8005 */
[----:B------:R-:W-:-:S13]  /*2850*/  ISETP.NE.AND P0, PT, R3, R2, PT ;  /* 0x000000020300720c */ /* 0x000fda0003f05270 */
[----:B------:R-:W-:Y:S05]  /*2860*/  @P0 BRA `(.L_x_73) ;  /* 0x0000000000500947 */ /* 0x000fea0003800000 */
[----:B------:R-:W-:Y:S02]  /*2870*/  SHF.R.U32.HI R5, RZ, 0x10, R5 ;  /* 0x00000010ff057819 */ /* 0x000fe40000011605 */
[----:B------:R-:W-:-:S04]  /*2880*/  SHF.R.U32.HI R2, RZ, 0x10, R0 ;  /* 0x00000010ff027819 */ /* 0x000fc80000011600 */
[----:B------:R-:W-:-:S04]  /*2890*/  LOP3.LUT R5, R5, R2, RZ, 0xc0, !PT ;  /* 0x0000000205057212 */ /* 0x000fc800078ec0ff */
[----:B------:R-:W-:-:S13]  /*28a0*/  ISETP.NE.AND P0, PT, R5, R2, PT ;  /* 0x000000020500720c */ /* 0x000fda0003f05270 */
[----:B------:R-:W-:Y:S05]  /*28b0*/  @P0 BRA `(.L_x_74) ;  /* 0x0000000000300947 */ /* 0x000fea0003800000 */
[----:B------:R-:W-:Y:S01]  /*28c0*/  R2UR UR4, R0 ;  /* 0x00000000000472ca */ /* 0x000fe200000e0000 */
[----:B------:R-:W-:Y:S01]  /*28d0*/  VOTEU.ANY UR5, UPT, PT ;  /* 0x0000000000057886 */ /* 0x000fe200038e0100 */
[----:B------:R-:W1:Y:S01]  /*28e0*/  S2R R0, SR_LANEID ;  /* 0x0000000000007919 */ /* 0x000e620000000000 */
[----:B------:R-:W-:-:S10]  /*28f0*/  UFLO.U32 UR5, UR5 ;  /* 0x00000005000572bd */ /* 0x000fd400080e0000 */
[----:B------:R-:W-:-:S06]  /*2900*/  ULOP3.LUT UR4, URZ, UR4, URZ, 0x33, !UPT ;  /* 0x00000004ff047292 */ /* 0x000fcc000f8e33ff */
[----:B------:R-:W-:-:S04]  /*2910*/  IMAD.U32 R2, RZ, RZ, UR4 ;  /* 0x00000004ff027e24 */ /* 0x000fc8000f8e00ff */
[----:B------:R-:W2:Y:S02]  /*2920*/  REDUX UR7, R2 ;  /* 0x00000000020773c4 */ /* 0x000ea40000000000 */
[----:B------:R3:W-:Y:S01]  /*2930*/  UTCATOMSWS.AND URZ, UR4 ;  /* 0x0000000400ff79e3 */ /* 0x0007e20008000000 */
[----:B-1----:R-:W-:Y:S01]  /*2940*/  ISETP.EQ.U32.AND P0, PT, R0, UR5, PT ;  /* 0x0000000500007c0c */ /* 0x002fe2000bf02070 */
[----:B--2---:R-:W-:-:S12]  /*2950*/  IMAD.U32 R0, RZ, RZ, UR7 ;  /* 0x00000007ff007e24 */ /* 0x004fd8000f8e00ff */
[----:B------:R3:W-:Y:S01]  /*2960*/  @P0 ATOMS.AND RZ, [UR6], R0 ;  /* 0x00000000ffff098c */ /* 0x0007e2000a800006 */
[----:B------:R-:W-:Y:S05]  /*2970*/  BRA `(.L_x_72) ;  /* 0x0000000000147947 */ /* 0x000fea0003800000 */
.L_x_74:
[----:B------:R-:W-:-:S07]  /*2980*/  MOV R2, 0x29a0 ;  /* 0x000029a000027802 */ /* 0x000fce0000000f00 */
[----:B------:R-:W-:Y:S05]  /*2990*/  CALL.REL.NOINC `($__internal_0_$__cuda_sm10x_tcgen05_guardrail_trap_col_being_dealloced_not_returned_by_alloc) ;  /* 0x0000000000447944 */ /* 0x000fea0003c00000 */
[----:B------:R-:W-:Y:S05]  /*29a0*/  BRA `(.L_x_72) ;  /* 0x0000000000087947 */ /* 0x000fea0003800000 */
.L_x_73:
[----:B------:R-:W-:-:S07]  /*29b0*/  MOV R2, 0x29d0 ;  /* 0x000029d000027802 */ /* 0x000fce0000000f00 */
[----:B------:R-:W-:Y:S05]  /*29c0*/  CALL.REL.NOINC `($__internal_2_$__cuda_sm10x_tcgen05_guardrail_trap_unallocated_columns_being_dealloced) ;  /* 0x0000000000507944 */ /* 0x000fea0003c00000 */
.L_x_72:
[----:B------:R-:W-:Y:S01]  /*29d0*/  NOP ;  /* 0x0000000000007918 */ /* 0x000fe20000000000 */
[----:B---3--:R-:W-:Y:S05]  /*29e0*/  EXIT ;  /* 0x000000000000794d */ /* 0x008fea0003800000 */
.L_x_59:
[----:B------:R-:W1:Y:S02]  /*29f0*/  SYNCS.PHASECHK.TRANS64.TRYWAIT P0, [UR8+0xf000], RZ ;  /* 0x00f000ffff0075a7 */ /* 0x000e640008001108 */
[----:B-1----:R-:W-:Y:S05]  /*2a00*/  @!P0 BRA `(.L_x_59) ;  /* 0xfffffffc00f88947 */ /* 0x002fea000383ffff */
[----:B------:R-:W-:Y:S05]  /*2a10*/  BRA `(.L_x_75) ;  /* 0xfffffff0003c7947 */ /* 0x000fea000383ffff */
.L_x_61:
[----:B------:R-:W1:Y:S02]  /*2a20*/  SYNCS.PHASECHK.TRANS64.TRYWAIT P1, [UR8+0xf020], RZ ;  /* 0x00f020ffff0075a7 */ /* 0x000e640008021108 */
[----:B-1----:R-:W-:Y:S05]  /*2a30*/  @!P1 BRA `(.L_x_61) ;  /* 0xfffffffc00f89947 */ /* 0x002fea000383ffff */
[----:B------:R-:W-:Y:S05]  /*2a40*/  BRA `(.L_x_76) ;  /* 0xfffffff000b07947 */ /* 0x000fea000383ffff */
.L_x_62:
[----:B------:R-:W2:Y:S02]  /*2a50*/  SYNCS.PHASECHK.TRANS64.TRYWAIT P0, [UR28+0xf000], R2 ;  /* 0x00f00002ff0075a7 */ /* 0x000ea4000800111c */
[----:B--2---:R-:W-:Y:S05]  /*2a60*/  @!P0 BRA `(.L_x_62) ;  /* 0xfffffffc00f88947 */ /* 0x004fea000383ffff */
[----:B------:R-:W-:Y:S05]  /*2a70*/  BRA `(.L_x_77) ;  /* 0xfffffff400307947 */ /* 0x000fea000383ffff */
.L_x_64:
[----:B------:R-:W2:Y:S02]  /*2a80*/  SYNCS.PHASECHK.TRANS64.TRYWAIT P0, [UR28+0xf020], R2 ;  /* 0x00f02002ff0075a7 */ /* 0x000ea4000800111c */
[----:B--2---:R-:W-:Y:S05]  /*2a90*/  @!P0 BRA `(.L_x_64) ;  /* 0xfffffffc00f88947 */ /* 0x004fea000383ffff */
[----:B------:R-:W-:Y:S05]  /*2aa0*/  BRA `(.L_x_78) ;  /* 0xfffffff400a07947 */ /* 0x000fea000383ffff */
        .weak           $__internal_0_$__cuda_sm10x_tcgen05_guardrail_trap_col_being_dealloced_not_returned_by_alloc
        .type           $__internal_0_$__cuda_sm10x_tcgen05_guardrail_trap_col_being_dealloced_not_returned_by_alloc,@function
        .size           $__internal_0_$__cuda_sm10x_tcgen05_guardrail_trap_col_being_dealloced_not_returned_by_alloc,($__internal_1_$__cuda_sm10x_tcgen05_guardrail_trap_phase_invalid_during_alloc - $__internal_0_$__cuda_sm10x_tcgen05_guardrail_trap_col_being_dealloced_not_returned_by_alloc)
$__internal_0_$__cuda_sm10x_tcgen05_guardrail_trap_col_being_dealloced_not_returned_by_alloc:
[----:B------:R-:W-:Y:S05]  /*2ab0*/  BPT.TRAP 0x1 ;  /* 0x000000040000795c */ /* 0x000fea0000300000 */
[----:B------:R-:W-:-:S04]  /*2ac0*/  IMAD.MOV.U32 R3, RZ, RZ, 0x0 ;  /* 0x00000000ff037424 */ /* 0x000fc800078e00ff */
[----:B------:R-:W-:Y:S05]  /*2ad0*/  RET.REL.NODEC R2 `(gluon_tcgen05) ;  /* 0xffffffd402487950 */ /* 0x000fea0003c3ffff */
        .weak           $__internal_1_$__cuda_sm10x_tcgen05_guardrail_trap_phase_invalid_during_alloc
        .type           $__internal_1_$__cuda_sm10x_tcgen05_guardrail_trap_phase_invalid_during_alloc,@function
        .size           $__internal_1_$__cuda_sm10x_tcgen05_guardrail_trap_phase_invalid_during_alloc,($__internal_2_$__cuda_sm10x_tcgen05_guardrail_trap_unallocated_columns_being_dealloced - $__internal_1_$__cuda_sm10x_tcgen05_guardrail_trap_phase_invalid_during_alloc)
$__internal_1_$__cuda_sm10x_tcgen05_guardrail_trap_phase_invalid_during_alloc:
[----:B------:R-:W-:Y:S05]  /*2ae0*/  BPT.TRAP 0x1 ;  /* 0x000000040000795c */ /* 0x000fea0000300000 */
[----:B------:R-:W-:-:S04]  /*2af0*/  IMAD.MOV.U32 R3, RZ, RZ, 0x0 ;  /* 0x00000000ff037424 */ /* 0x000fc800078e00ff */
[----:B------:R-:W-:Y:S05]  /*2b00*/  RET.REL.NODEC R2 `(gluon_tcgen05) ;  /* 0xffffffd4023c7950 */ /* 0x000fea0003c3ffff */
        .weak           $__internal_2_$__cuda_sm10x_tcgen05_guardrail_trap_unallocated_columns_being_dealloced
        .type           $__internal_2_$__cuda_sm10x_tcgen05_guardrail_trap_unallocated_columns_being_dealloced,@function
        .size           $__internal_2_$__cuda_sm10x_tcgen05_guardrail_trap_unallocated_columns_being_dealloced,(.L_x_82 - $__internal_2_$__cuda_sm10x_tcgen05_guardrail_trap_unallocated_columns_being_dealloced)
$__internal_2_$__cuda_sm10x_tcgen05_guardrail_trap_unallocated_columns_being_dealloced:
[----:B------:R-:W-:Y:S05]  /*2b10*/  BPT.TRAP 0x1 ;  /* 0x000000040000795c */ /* 0x000fea0000300000 */
[----:B------:R-:W-:-:S04]  /*2b20*/  IMAD.MOV.U32 R3, RZ, RZ, 0x0 ;  /* 0x00000000ff037424 */ /* 0x000fc800078e00ff */
[----:B------:R-:W-:Y:S05]  /*2b30*/  RET.REL.NODEC R2 `(gluon_tcgen05) ;  /* 0xffffffd402307950 */ /* 0x000fea0003c3ffff */
.L_x_79:
[----:B------:R-:W-:-:S00]  /*2b40*/  BRA `(.L_x_79) ;  /* 0xfffffffc00fc7947 */ /* 0x000fc0000383ffff */
[----:B------:R-:W-:-:S00]  /*2b50*/  NOP ;  /* 0x0000000000007918 */ /* 0x000fc00000000000 */
        /* <DEDUP_REMOVED lines=10> */
.L_x_82:


//--------------------- .nv.shared.gluon_tcgen05  --------------------------
	.section	.nv.shared.gluon_tcgen05,"aw",@nobits
	.sectionflags	@""
	.align	16
	.zero		1024


//--------------------- .nv.shared.reserved.0     --------------------------
	.section	.nv.shared.reserved.0,"aw",@nobits
	.align	8
	.weak		__nv_reservedSMEM_offset_0_alias
	.size		__nv_reservedSMEM_offset_0_alias, 0, 64
	.other		__nv_reservedSMEM_offset_0_alias,@"STO_CUDA_RESERVED_SHARED STV_DEFAULT"
__nv_reservedSMEM_offset_0_alias:
	.zero		0
.nv.shared.reserved.0:
	.zero		64
	.weak		__nv_reservedSMEM_allocation_phase
	.type		__nv_reservedSMEM_allocation_phase,@object
	.size		__nv_reservedSMEM_allocation_phase,(.L_0 - __nv_reservedSMEM_allocation_phase)
__nv_reservedSMEM_allocation_phase:
	.zero		1
.L_0:
	.zero		7
	.weak		__nv_reservedSMEM_devtool_atexit_pc
	.type		__nv_reservedSMEM_devtool_atexit_pc,@object
	.size		__nv_reservedSMEM_devtool_atexit_pc,(__nv_reservedSMEM_allocation_mask - __nv_reservedSMEM_devtool_atexit_pc)
__nv_reservedSMEM_devtool_atexit_pc:
	.zero		8
	.weak		__nv_reservedSMEM_allocation_mask
	.type		__nv_reservedSMEM_allocation_mask,@object
	.size		__nv_reservedSMEM_allocation_mask,(.L_2 - __nv_reservedSMEM_allocation_mask)
__nv_reservedSMEM_allocation_mask:
	.zero		4
.L_2:


//--------------------- .nv.constant0.gluon_tcgen05 --------------------------
	.section	.nv.constant0.gluon_tcgen05,"a",@progbits
	.sectionflags	@""
	.align	4
.nv.constant0.gluon_tcgen05:
	.zero		976


//--------------------- SYMBOLS --------------------------

	.type		.nv.reservedSmem.offset0,@object
	.size		.nv.reservedSmem.offset0,0x4
	.type		.nv.reservedSmem.cap,@object
	.size		.nv.reservedSmem.cap,0x4
